def attn_fwd(
    Q,
    K,
    V,
    Out,
    Lse,
    sm_scale,
    stride_qz,
    stride_qh,
    stride_qm,
    stride_qk,
    stride_kz,
    stride_kh,
    stride_kn,
    stride_kk,
    stride_vz,
    stride_vh,
    stride_vn,
    stride_vk,
    stride_oz,
    stride_oh,
    stride_om,
    stride_ok,
    seqlen_q,
    seqlen_k,
    BLOCK_M: tl.constexpr,
    BLOCK_N: tl.constexpr,
    HEAD_DIM: tl.constexpr,
    CAUSAL: tl.constexpr,
):
    start_m = tl.program_id(0)
    off_hz = tl.program_id(1)
    q_off = off_hz * stride_qh
    k_off = off_hz * stride_kh
    v_off = off_hz * stride_vh
    offs_m = start_m * BLOCK_M + tl.arange(0, BLOCK_M)
    offs_d = tl.arange(0, HEAD_DIM)
    offs_n = tl.arange(0, BLOCK_N)
    q_ptrs = Q + q_off + offs_m[:, None] * stride_qm + offs_d[None, :] * stride_qk
    k_ptrs = K + k_off + offs_d[:, None] * stride_kk + offs_n[None, :] * stride_kn
    v_ptrs = V + v_off + offs_n[:, None] * stride_vn + offs_d[None, :] * stride_vk
    m_i = tl.full([BLOCK_M], float("-inf"), dtype=tl.float32)
    l_i = tl.zeros([BLOCK_M], dtype=tl.float32) + 1.0
    acc = tl.zeros([BLOCK_M, HEAD_DIM], dtype=tl.float32)
    q = tl.load(q_ptrs)
    acc, l_i, m_i = _attn_fwd_inner(
        acc,
        l_i,
        m_i,
        q,
        k_ptrs,
        v_ptrs,
        sm_scale,
        stride_kn,
        stride_vn,
        start_m,
        seqlen_k,
        BLOCK_M,
        BLOCK_N,
        HEAD_DIM,
        CAUSAL,
    )
    acc = acc / l_i[:, None]
    lse = m_i + tl.math.log2(l_i) / 1.4426950408889634
    o_ptrs = (
        Out
        + off_hz * stride_oh
        + offs_m[:, None] * stride_om
        + offs_d[None, :] * stride_ok
    )
    tl.store(o_ptrs, acc.to(Out.dtype.element_ty))
    tl.store(Lse + off_hz * seqlen_q + offs_m, lse)

# config = {"BLOCK_M": 64, "BLOCK_N": 16, "HEAD_DIM": 64, "arch": "sm_100", "causal": true, "dtype": "bf16", "num_stages": 3, "num_warps": 4}
# arch = sm_100


// ===== COMPILED SASS (sm_100a) =====

	.target	sm_100a

	.elftype	@"ET_EXEC"


//--------------------- .note.nv.tkinfo           --------------------------
	.section	.note.nv.tkinfo,"",@"SHT_NOTE"
	.sectionflags	@"SHF_NOTE_NV_TKINFO"
	.tkinfo
        /*0018*/ 	.word	0x00000081
        /*0030*/ 	.string	""
        /*0030*/ 	.string	"ptxas-blackwell"
        /*0030*/ 	.string	"Cuda compilation tools, release 12.9, V12.9.86"
        /*0030*/ 	.string	"Build cuda_12.9.r12.9/compiler.36037853_0"
        /*0030*/ 	.string	"-v  -suppress-debug-info  -lineinfo  -arch sm_100a "



//--------------------- .note.nv.cuver            --------------------------
	.section	.note.nv.cuver,"",@"SHT_NOTE"
	.sectionflags	@"SHF_NOTE_NV_CUVER"
        /*0018*/ 	.short	0x0001
        /*001a*/ 	.short	0x0064
        /*001c*/ 	.short	0x0001
        /*001e*/ 	.short	0x0000
        /*0020*/ 	.short	0x0001
        /*0022*/ 	.short	0x0000


//--------------------- .nv.info                  --------------------------
	.section	.nv.info,"",@"SHT_CUDA_INFO"
	.align	4


	//----- nvinfo : EIATTR_REGCOUNT
	.align		4
        /*0000*/ 	.byte	0x04, 0x2f
        /*0002*/ 	.short	(.L_5 - .L_4)
	.align		4
.L_4:
        /*0004*/ 	.word	index@(attn_fwd)
        /*0008*/ 	.word	0x00000060


	//----- nvinfo : EIATTR_FRAME_SIZE
	.align		4
.L_5:
        /*000c*/ 	.byte	0x04, 0x11
        /*000e*/ 	.short	(.L_7 - .L_6)
	.align		4
.L_6:
        /*0010*/ 	.word	index@($__internal_2_$__cuda_sm10x_tcgen05_guardrail_trap_unallocated_columns_being_dealloced)
        /*0014*/ 	.word	0x00000000


	//----- nvinfo : EIATTR_FRAME_SIZE
	.align		4
.L_7:
        /*0018*/ 	.byte	0x04, 0x11
        /*001a*/ 	.short	(.L_9 - .L_8)
	.align		4
.L_8:
        /*001c*/ 	.word	index@($__internal_1_$__cuda_sm10x_tcgen05_guardrail_trap_phase_invalid_during_alloc)
        /*0020*/ 	.word	0x00000000


	//----- nvinfo : EIATTR_FRAME_SIZE
	.align		4
.L_9:
        /*0024*/ 	.byte	0x04, 0x11
        /*0026*/ 	.short	(.L_11 - .L_10)
	.align		4
.L_10:
        /*0028*/ 	.word	index@($__internal_0_$__cuda_sm10x_tcgen05_guardrail_trap_col_being_dealloced_not_returned_by_alloc)
        /*002c*/ 	.word	0x00000000


	//----- nvinfo : EIATTR_FRAME_SIZE
	.align		4
.L_11:
        /*0030*/ 	.byte	0x04, 0x11
        /*0032*/ 	.short	(.L_13 - .L_12)
	.align		4
.L_12:
        /*0034*/ 	.word	index@(attn_fwd)
        /*0038*/ 	.word	0x00000000


	//----- nvinfo : EIATTR_MIN_STACK_SIZE
	.align		4
.L_13:
        /*003c*/ 	.byte	0x04, 0x12
        /*003e*/ 	.short	(.L_15 - .L_14)
	.align		4
.L_14:
        /*0040*/ 	.word	index@(attn_fwd)
        /*0044*/ 	.word	0x00000000
.L_15:


//--------------------- .nv.info.attn_fwd         --------------------------
	.section	.nv.info.attn_fwd,"",@"SHT_CUDA_INFO"
	.sectionflags	@""
	.align	4


	//----- nvinfo : EIATTR_CUDA_API_VERSION
	.align		4
        /*0000*/ 	.byte	0x04, 0x37
        /*0002*/ 	.short	(.L_17 - .L_16)
.L_16:
        /*0004*/ 	.word	0x00000081


	//----- nvinfo : EIATTR_KPARAM_INFO
	.align		4
.L_17:
        /*0008*/ 	.byte	0x04, 0x17
        /*000a*/ 	.short	(.L_19 - .L_18)
.L_18:
        /*000c*/ 	.word	0x00000000
        /*0010*/ 	.short	0x0019
        /*0012*/ 	.short	0x0080
        /*0014*/ 	.byte	0x00, 0xf4, 0x21, 0x00


	//----- nvinfo : EIATTR_KPARAM_INFO
	.align		4
.L_19:
        /*0018*/ 	.byte	0x04, 0x17
        /*001a*/ 	.short	(.L_21 - .L_20)
.L_20:
        /*001c*/ 	.word	0x00000000
        /*0020*/ 	.short	0x0018
        /*0022*/ 	.short	0x0078
        /*0024*/ 	.byte	0x00, 0xf4, 0x21, 0x00


	//----- nvinfo : EIATTR_KPARAM_INFO
	.align		4
.L_21:
        /*0028*/ 	.byte	0x04, 0x17
        /*002a*/ 	.short	(.L_23 - .L_22)
.L_22:
        /*002c*/ 	.word	0x00000000
        /*0030*/ 	.short	0x0017
        /*0032*/ 	.short	0x0070
        /*0034*/ 	.byte	0x00, 0xf0, 0x11, 0x00


	//----- nvinfo : EIATTR_KPARAM_INFO
	.align		4
.L_23:
        /*0038*/ 	.byte	0x04, 0x17
        /*003a*/ 	.short	(.L_25 - .L_24)
.L_24:
        /*003c*/ 	.word	0x00000000
        /*0040*/ 	.short	0x0016
        /*0042*/ 	.short	0x006c
        /*0044*/ 	.byte	0x00, 0xf0, 0x11, 0x00


	//----- nvinfo : EIATTR_KPARAM_INFO
	.align		4
.L_25:
        /*0048*/ 	.byte	0x04, 0x17
        /*004a*/ 	.short	(.L_27 - .L_26)
.L_26:
        /*004c*/ 	.word	0x00000000
        /*0050*/ 	.short	0x0015
        /*0052*/ 	.short	0x0068
        /*0054*/ 	.byte	0x00, 0xf0, 0x11, 0x00


	//----- nvinfo : EIATTR_KPARAM_INFO
	.align		4
.L_27:
        /*0058*/ 	.byte	0x04, 0x17
        /*005a*/ 	.short	(.L_29 - .L_28)
.L_28:
        /*005c*/ 	.word	0x00000000
        /*0060*/ 	.short	0x0014
        /*0062*/ 	.short	0x0064
        /*0064*/ 	.byte	0x00, 0xf0, 0x11, 0x00


	//----- nvinfo : EIATTR_KPARAM_INFO
	.align		4
.L_29:
        /*0068*/ 	.byte	0x04, 0x17
        /*006a*/ 	.short	(.L_31 - .L_30)
.L_30:
        /*006c*/ 	.word	0x00000000
        /*0070*/ 	.short	0x0013
        /*0072*/ 	.short	0x0060
        /*0074*/ 	.byte	0x00, 0xf0, 0x11, 0x00


	//----- nvinfo : EIATTR_KPARAM_INFO
	.align		4
.L_31:
        /*0078*/ 	.byte	0x04, 0x17
        /*007a*/ 	.short	(.L_33 - .L_32)
.L_32:
        /*007c*/ 	.word	0x00000000
        /*0080*/ 	.short	0x0012
        /*0082*/ 	.short	0x005c
        /*0084*/ 	.byte	0x00, 0xf0, 0x11, 0x00


	//----- nvinfo : EIATTR_KPARAM_INFO
	.align		4
.L_33:
        /*0088*/ 	.byte	0x04, 0x17
        /*008a*/ 	.short	(.L_35 - .L_34)
.L_34:
        /*008c*/ 	.word	0x00000000
        /*0090*/ 	.short	0x0011
        /*0092*/ 	.short	0x0058
        /*0094*/ 	.byte	0x00, 0xf0, 0x11, 0x00


	//----- nvinfo : EIATTR_KPARAM_INFO
	.align		4
.L_35:
        /*0098*/ 	.byte	0x04, 0x17
        /*009a*/ 	.short	(.L_37 - .L_36)
.L_36:
        /*009c*/ 	.word	0x00000000
        /*00a0*/ 	.short	0x0010
        /*00a2*/ 	.short	0x0054
        /*00a4*/ 	.byte	0x00, 0xf0, 0x11, 0x00


	//----- nvinfo : EIATTR_KPARAM_INFO
	.align		4
.L_37:
        /*00a8*/ 	.byte	0x04, 0x17
        /*00aa*/ 	.short	(.L_39 - .L_38)
.L_38:
        /*00ac*/ 	.word	0x00000000
        /*00b0*/ 	.short	0x000f
        /*00b2*/ 	.short	0x0050
        /*00b4*/ 	.byte	0x00, 0xf0, 0x11, 0x00


	//----- nvinfo : EIATTR_KPARAM_INFO
	.align		4
.L_39:
        /*00b8*/ 	.byte	0x04, 0x17
        /*00ba*/ 	.short	(.L_41 - .L_40)
.L_40:
        /*00bc*/ 	.word	0x00000000
        /*00c0*/ 	.short	0x000e
        /*00c2*/ 	.short	0x004c
        /*00c4*/ 	.byte	0x00, 0xf0, 0x11, 0x00


	//----- nvinfo : EIATTR_KPARAM_INFO
	.align		4
.L_41:
        /*00c8*/ 	.byte	0x04, 0x17
        /*00ca*/ 	.short	(.L_43 - .L_42)
.L_42:
        /*00cc*/ 	.word	0x00000000
        /*00d0*/ 	.short	0x000d
        /*00d2*/ 	.short	0x0048
        /*00d4*/ 	.byte	0x00, 0xf0, 0x11, 0x00


	//----- nvinfo : EIATTR_KPARAM_INFO
	.align		4
.L_43:
        /*00d8*/ 	.byte	0x04, 0x17
        /*00da*/ 	.short	(.L_45 - .L_44)
.L_44:
        /*00dc*/ 	.word	0x00000000
        /*00e0*/ 	.short	0x000c
        /*00e2*/ 	.short	0x0044
        /*00e4*/ 	.byte	0x00, 0xf0, 0x11, 0x00


	//----- nvinfo : EIATTR_KPARAM_INFO
	.align		4
.L_45:
        /*00e8*/ 	.byte	0x04, 0x17
        /*00ea*/ 	.short	(.L_47 - .L_46)
.L_46:
        /*00ec*/ 	.word	0x00000000
        /*00f0*/ 	.short	0x000b
        /*00f2*/ 	.short	0x0040
        /*00f4*/ 	.byte	0x00, 0xf0, 0x11, 0x00


	//----- nvinfo : EIATTR_KPARAM_INFO
	.align		4
.L_47:
        /*00f8*/ 	.byte	0x04, 0x17
        /*00fa*/ 	.short	(.L_49 - .L_48)
.L_48:
        /*00fc*/ 	.word	0x00000000
        /*0100*/ 	.short	0x000a
        /*0102*/ 	.short	0x003c
        /*0104*/ 	.byte	0x00, 0xf0, 0x11, 0x00


	//----- nvinfo : EIATTR_KPARAM_INFO
	.align		4
.L_49:
        /*0108*/ 	.byte	0x04, 0x17
        /*010a*/ 	.short	(.L_51 - .L_50)
.L_50:
        /*010c*/ 	.word	0x00000000
        /*0110*/ 	.short	0x0009
        /*0112*/ 	.short	0x0038
        /*0114*/ 	.byte	0x00, 0xf0, 0x11, 0x00


	//----- nvinfo : EIATTR_KPARAM_INFO
	.align		4
.L_51:
        /*0118*/ 	.byte	0x04, 0x17
        /*011a*/ 	.short	(.L_53 - .L_52)
.L_52:
        /*011c*/ 	.word	0x00000000
        /*0120*/ 	.short	0x0008
        /*0122*/ 	.short	0x0034
        /*0124*/ 	.byte	0x00, 0xf0, 0x11, 0x00


	//----- nvinfo : EIATTR_KPARAM_INFO
	.align		4
.L_53:
        /*0128*/ 	.byte	0x04, 0x17
        /*012a*/ 	.short	(.L_55 - .L_54)
.L_54:
        /*012c*/ 	.word	0x00000000
        /*0130*/ 	.short	0x0007
        /*0132*/ 	.short	0x0030
        /*0134*/ 	.byte	0x00, 0xf0, 0x11, 0x00


	//----- nvinfo : EIATTR_KPARAM_INFO
	.align		4
.L_55:
        /*0138*/ 	.byte	0x04, 0x17
        /*013a*/ 	.short	(.L_57 - .L_56)
.L_56:
        /*013c*/ 	.word	0x00000000
        /*0140*/ 	.short	0x0006
        /*0142*/ 	.short	0x002c
        /*0144*/ 	.byte	0x00, 0xf0, 0x11, 0x00


	//----- nvinfo : EIATTR_KPARAM_INFO
	.align		4
.L_57:
        /*0148*/ 	.byte	0x04, 0x17
        /*014a*/ 	.short	(.L_59 - .L_58)
.L_58:
        /*014c*/ 	.word	0x00000000
        /*0150*/ 	.short	0x0005
        /*0152*/ 	.short	0x0028
        /*0154*/ 	.byte	0x00, 0xf0, 0x11, 0x00


	//----- nvinfo : EIATTR_KPARAM_INFO
	.align		4
.L_59:
        /*0158*/ 	.byte	0x04, 0x17
        /*015a*/ 	.short	(.L_61 - .L_60)
.L_60:
        /*015c*/ 	.word	0x00000000
        /*0160*/ 	.short	0x0004
        /*0162*/ 	.short	0x0020
        /*0164*/ 	.byte	0x00, 0xf4, 0x21, 0x00


	//----- nvinfo : EIATTR_KPARAM_INFO
	.align		4
.L_61:
        /*0168*/ 	.byte	0x04, 0x17
        /*016a*/ 	.short	(.L_63 - .L_62)
.L_62:
        /*016c*/ 	.word	0x00000000
        /*0170*/ 	.short	0x0003
        /*0172*/ 	.short	0x0018
        /*0174*/ 	.byte	0x00, 0xf4, 0x21, 0x00


	//----- nvinfo : EIATTR_KPARAM_INFO
	.align		4
.L_63:
        /*0178*/ 	.byte	0x04, 0x17
        /*017a*/ 	.short	(.L_65 - .L_64)
.L_64:
        /*017c*/ 	.word	0x00000000
        /*0180*/ 	.short	0x0002
        /*0182*/ 	.short	0x0010
        /*0184*/ 	.byte	0x00, 0xf4, 0x21, 0x00


	//----- nvinfo : EIATTR_KPARAM_INFO
	.align		4
.L_65:
        /*0188*/ 	.byte	0x04, 0x17
        /*018a*/ 	.short	(.L_67 - .L_66)
.L_66:
        /*018c*/ 	.word	0x00000000
        /*0190*/ 	.short	0x0001
        /*0192*/ 	.short	0x0008
        /*0194*/ 	.byte	0x00, 0xf4, 0x21, 0x00


	//----- nvinfo : EIATTR_KPARAM_INFO
	.align		4
.L_67:
        /*0198*/ 	.byte	0x04, 0x17
        /*019a*/ 	.short	(.L_69 - .L_68)
.L_68:
        /*019c*/ 	.word	0x00000000
        /*01a0*/ 	.short	0x0000
        /*01a2*/ 	.short	0x0000
        /*01a4*/ 	.byte	0x00, 0xf4, 0x21, 0x00


	//----- nvinfo : EIATTR_AT_ENTRY_FRAGMENTS
	.align		4
.L_69:
        /*01a8*/ 	.byte	0x04, 0x4f
        /*01aa*/ 	.short	(.L_71 - .L_70)


	//   ....[0]....
.L_70:
        /*01ac*/ 	.word	0x00000004


	//----- nvinfo : EIATTR_RESERVED_SMEM_USED
	.align		4
.L_71:
        /*01b0*/ 	.byte	0x01, 0x41
	.zero		2


	//----- nvinfo : EIATTR_SPARSE_MMA_MASK
	.align		4
        /*01b4*/ 	.byte	0x03, 0x50
        /*01b6*/ 	.short	0x0000


	//----- nvinfo : EIATTR_TCGEN05_1CTA_USED
	.align		4
        /*01b8*/ 	.byte	0x01, 0x51
	.zero		2


	//----- nvinfo : EIATTR_MAXREG_COUNT
	.align		4
        /*01bc*/ 	.byte	0x03, 0x1b
        /*01be*/ 	.short	0x00ff


	//----- nvinfo : EIATTR_NUM_BARRIERS
	.align		4
        /*01c0*/ 	.byte	0x02, 0x4c
        /*01c2*/ 	.byte	0x01
	.zero		1


	//----- nvinfo : EIATTR_INT_WARP_WIDE_INSTR_OFFSETS
	.align		4
        /*01c4*/ 	.byte	0x04, 0x31
        /*01c6*/ 	.short	(.L_73 - .L_72)


	//   ....[0]....
.L_72:
        /*01c8*/ 	.word	0x000010f0


	//   ....[1]....
        /*01cc*/ 	.word	0x00001100


	//   ....[2]....
        /*01d0*/ 	.word	0x00001480


	//   ....[3]....
        /*01d4*/ 	.word	0x00001660


	//   ....[4]....
        /*01d8*/ 	.word	0x00002940


	//   ....[5]....
        /*01dc*/ 	.word	0x00005050


	//   ....[6]....
        /*01e0*/ 	.word	0x000050a0


	//----- nvinfo : EIATTR_COOP_GROUP_MASK_REGIDS
	.align		4
.L_73:
        /*01e4*/ 	.byte	0x04, 0x29
        /*01e6*/ 	.short	(.L_75 - .L_74)


	//   ....[0]....
.L_74:
        /*01e8*/ 	.word	0xffffffff


	//   ....[1]....
        /*01ec*/ 	.word	0xffffffff


	//   ....[2]....
        /*01f0*/ 	.word	0xffffffff


	//   ....[3]....
        /*01f4*/ 	.word	0xffffffff


	//   ....[4]....
        /*01f8*/ 	.word	0xffffffff


	//   ....[5]....
        /*01fc*/ 	.word	0xffffffff


	//   ....[6]....
        /*0200*/ 	.word	0xffffffff


	//   ....[7]....
        /*0204*/ 	.word	0xffffffff


	//----- nvinfo : EIATTR_COOP_GROUP_INSTR_OFFSETS
	.align		4
.L_75:
        /*0208*/ 	.byte	0x04, 0x28
        /*020a*/ 	.short	(.L_77 - .L_76)


	//   ....[0]....
.L_76:
        /*020c*/ 	.word	0x00000050


	//   ....[1]....
        /*0210*/ 	.word	0x00000310


	//   ....[2]....
        /*0214*/ 	.word	0x00001e50


	//   ....[3]....
        /*0218*/ 	.word	0x000020a0


	//   ....[4]....
        /*021c*/ 	.word	0x00002f50


	//   ....[5]....
        /*0220*/ 	.word	0x00003180


	//   ....[6]....
        /*0224*/ 	.word	0x00004ee0


	//   ....[7]....
        /*0228*/ 	.word	0x00005150


	//----- nvinfo : EIATTR_VRC_CTA_INIT_COUNT
	.align		4
.L_77:
        /*022c*/ 	.byte	0x02, 0x4a
        /*022e*/ 	.byte	0x80
	.zero		1


	//----- nvinfo : EIATTR_MBARRIER_INSTR_OFFSETS
	.align		4
        /*0230*/ 	.byte	0x04, 0x39
        /*0232*/ 	.short	(.L_79 - .L_78)


	//   ....[0]....
.L_78:
        /*0234*/ 	.word	0x000013b0
        /*0238*/ 	.word	0x000000ff
        /*023c*/ 	.word	0x00003800
        /*0240*/ 	.short	0x0100
        /*0242*/ 	.byte	0x09
	.zero		1


	//   ....[1]....
        /*0244*/ 	.word	0x00001620
        /*0248*/ 	.word	0x000000ff
        /*024c*/ 	.word	0x00003808
        /*0250*/ 	.short	0x0100
        /*0252*/ 	.byte	0x09
	.zero		1


	//   ....[2]....
        /*0254*/ 	.word	0x00001880
        /*0258*/ 	.word	0x000000ff
        /*025c*/ 	.word	0x00002800
        /*0260*/ 	.short	0x0100
        /*0262*/ 	.byte	0x09
	.zero		1


	//   ....[3]....
        /*0264*/ 	.word	0x00001ad0
        /*0268*/ 	.word	0x000000ff
        /*026c*/ 	.word	0x00002800
        /*0270*/ 	.short	0x010a
        /*0272*/ 	.byte	0x09
	.zero		1


	//   ....[4]....
        /*0274*/ 	.word	0x00001b30
        /*0278*/ 	.word	0x000000ff
        /*027c*/ 	.word	0x00002800
        /*0280*/ 	.short	0x0108
        /*0282*/ 	.byte	0x09
	.zero		1


	//   ....[5]....
        /*0284*/ 	.word	0x00002a00
        /*0288*/ 	.word	0x000000ff
        /*028c*/ 	.word	0x00003810
        /*0290*/ 	.short	0x0100
        /*0292*/ 	.byte	0x09
	.zero		1


	//   ....[6]....
        /*0294*/ 	.word	0x00002b70
        /*0298*/ 	.word	0x000000ff
        /*029c*/ 	.word	0x00003810
        /*02a0*/ 	.short	0x010a
        /*02a2*/ 	.byte	0x09
	.zero		1


	//   ....[7]....
        /*02a4*/ 	.word	0x00002ce0
        /*02a8*/ 	.word	0x000000ff
        /*02ac*/ 	.word	0x00003810
        /*02b0*/ 	.short	0x0108
        /*02b2*/ 	.byte	0x09
	.zero		1


	//   ....[8]....
        /*02b4*/ 	.word	0x00002ed0
        /*02b8*/ 	.word	0x000000ff
        /*02bc*/ 	.word	0x00000000
        /*02c0*/ 	.short	0x010a
        /*02c2*/ 	.byte	0x1e
	.zero		1


	//   ....[9]....
        /*02c4*/ 	.word	0x00003870
        /*02c8*/ 	.word	0x000000ff
        /*02cc*/ 	.word	0x00000000
        /*02d0*/ 	.short	0x010a
        /*02d2*/ 	.byte	0x1e
	.zero		1


	//   ....[10]....
        /*02d4*/ 	.word	0x00003a10
        /*02d8*/ 	.word	0x000000ff
        /*02dc*/ 	.word	0x00003800
        /*02e0*/ 	.short	0x0108
        /*02e2*/ 	.byte	0x09
	.zero		1


	//   ....[11]....
        /*02e4*/ 	.word	0x00003ad0
        /*02e8*/ 	.word	0x000000ff
        /*02ec*/ 	.word	0x00003808
        /*02f0*/ 	.short	0x0108
        /*02f2*/ 	.byte	0x09
	.zero		1


	//   ....[12]....
        /*02f4*/ 	.word	0x00005170
        /*02f8*/ 	.word	0x000000ff
        /*02fc*/ 	.word	0x00002800
        /*0300*/ 	.short	0x010a
        /*0302*/ 	.byte	0x09
	.zero		1


	//   ....[13]....
        /*0304*/ 	.word	0x000051a0
        /*0308*/ 	.word	0x000000ff
        /*030c*/ 	.word	0x00003810
        /*0310*/ 	.short	0x010a
        /*0312*/ 	.byte	0x09
	.zero		1


	//   ....[14]....
        /*0314*/ 	.word	0x000051d0
        /*0318*/ 	.word	0x000000ff
        /*031c*/ 	.word	0x00000000
        /*0320*/ 	.short	0x010a
        /*0322*/ 	.byte	0x1e
	.zero		1


	//   ....[15]....
        /*0324*/ 	.word	0x00005200
        /*0328*/ 	.word	0x000000ff
        /*032c*/ 	.word	0x00000000
        /*0330*/ 	.short	0x010a
        /*0332*/ 	.byte	0x1e
	.zero		1


	//----- nvinfo : EIATTR_NUM_MBARRIERS
	.align		4
.L_79:
        /*0334*/ 	.byte	0x03, 0x38
        /*0336*/ 	.short	0xffff


	//----- nvinfo : EIATTR_EXIT_INSTR_OFFSETS
	.align		4
        /*0338*/ 	.byte	0x04, 0x1c
        /*033a*/ 	.short	(.L_81 - .L_80)


	//   ....[0]....
.L_80:
        /*033c*/ 	.word	0x00005160


	//----- nvinfo : EIATTR_REQNTID
	.align		4
.L_81:
        /*0340*/ 	.byte	0x04, 0x10
        /*0342*/ 	.short	(.L_83 - .L_82)
.L_82:
        /*0344*/ 	.word	0x00000080
        /*0348*/ 	.word	0x00000001
        /*034c*/ 	.word	0x00000001


	//----- nvinfo : EIATTR_CRS_STACK_SIZE
	.align		4
.L_83:
        /*0350*/ 	.byte	0x04, 0x1e
        /*0352*/ 	.short	(.L_85 - .L_84)
.L_84:
        /*0354*/ 	.word	0x00000000


	//----- nvinfo : EIATTR_CBANK_PARAM_SIZE
	.align		4
.L_85:
        /*0358*/ 	.byte	0x03, 0x19
        /*035a*/ 	.short	0x0088


	//----- nvinfo : EIATTR_PARAM_CBANK
	.align		4
        /*035c*/ 	.byte	0x04, 0x0a
        /*035e*/ 	.short	(.L_87 - .L_86)
	.align		4
.L_86:
        /*0360*/ 	.word	index@(.nv.constant0.attn_fwd)
        /*0364*/ 	.short	0x0380
        /*0366*/ 	.short	0x0088


	//----- nvinfo : EIATTR_SW_WAR
	.align		4
.L_87:
        /*0368*/ 	.byte	0x04, 0x36
        /*036a*/ 	.short	(.L_89 - .L_88)
.L_88:
        /*036c*/ 	.word	0x00000008
.L_89:


//--------------------- .nv.compat                --------------------------
	.section	.nv.compat,"",@"SHT_CUDA_COMPAT_INFO"
	.align	4
        /*0000*/ 	.byte	0x02, 0x02, 0x02, 0x00, 0x02, 0x05, 0x05, 0x00, 0x02, 0x03, 0x00, 0x00, 0x02, 0x06, 0x01, 0x00


//--------------------- .nv.callgraph             --------------------------
	.section	.nv.callgraph,"",@"SHT_CUDA_CALLGRAPH"
	.align	4
	.sectionentsize	8
	.align		4
        /*0000*/ 	.word	0x00000000
	.align		4
        /*0004*/ 	.word	0xffffffff
	.align		4
        /*0008*/ 	.word	0x00000000
	.align		4
        /*000c*/ 	.word	0xfffffffe
	.align		4
        /*0010*/ 	.word	0x00000000
	.align		4
        /*0014*/ 	.word	0xfffffffd
	.align		4
        /*0018*/ 	.word	0x00000000
	.align		4
        /*001c*/ 	.word	0xfffffffc


//--------------------- .nv.constant4             --------------------------
	.section	.nv.constant4,"a",@progbits
	.align	8
	.align		8
.nv.constant4:
        /*0000*/ 	.dword	_$_str


//--------------------- .text.attn_fwd            --------------------------
	.section	.text.attn_fwd,"ax",@progbits
	.align	128
        .global         attn_fwd
        .type           attn_fwd,@function
        .size           attn_fwd,(.L_x_31 - attn_fwd)
        .other          attn_fwd,@"STO_CUDA_ENTRY STV_DEFAULT"
attn_fwd:
.text.attn_fwd:
[----:B------:R-:W0:Y:S01]  /*0000*/  LDC R1, c[0x0][0x37c] ;  /* 0x0000df00ff017b82 */ /* 0x000e220000000800 */
[----:B------:R-:W1:Y:S02]  /*0010*/  S2R R0, SR_TID.X ;  /* 0x0000000000007919 */ /* 0x000e640000002100 */
[----:B-1----:R-:W-:-:S13]  /*0020*/  ISETP.GE.U32.AND P5, PT, R0, 0x20, PT ;  /* 0x000000200000780c */ /* 0x002fda0003fa6070 */
[----:B------:R-:W-:Y:S05]  /*0030*/  @P5 BRA `(.L_x_0) ;  /* 0x0000000000b85947 */ /* 0x000fea0003800000 */
[----:B------:R-:W1:Y:S01]  /*0040*/  S2UR UR6, SR_CgaCtaId ;  /* 0x00000000000679c3 */ /* 0x000e620000008800 */
[----:B------:R-:W-:Y:S01]  /*0050*/  NOP ;  /* 0x0000000000007918 */ /* 0x000fe20000000000 */
[----:B------:R-:W-:Y:S02]  /*0060*/  UMOV UR4, 0x40 ;  /* 0x0000004000047882 */ /* 0x000fe40000000000 */
[----:B-1----:R-:W-:-:S09]  /*0070*/  ULEA UR4, UR6, UR4, 0x18 ;  /* 0x0000000406047291 */ /* 0x002fd2000f8ec0ff */
[----:B------:R-:W1:Y:S01]  /*0080*/  LDS.U8 R2, [UR4] ;  /* 0x00000004ff027984 */ /* 0x000e620008000000 */
[----:B------:R-:W-:Y:S02]  /*0090*/  UMOV UR4, 0x400 ;  /* 0x0000040000047882 */ /* 0x000fe40000000000 */
[----:B------:R-:W-:Y:S01]  /*00a0*/  ULEA UR4, UR6, UR4, 0x18 ;  /* 0x0000000406047291 */ /* 0x000fe2000f8ec0ff */
[----:B-1----:R-:W-:-:S13]  /*00b0*/  ISETP.NE.AND P0, PT, R2, RZ, PT ;  /* 0x000000ff0200720c */ /* 0x002fda0003f05270 */
[----:B------:R-:W-:Y:S05]  /*00c0*/  @P0 BRA `(.L_x_1) ;  /* 0x00000000007c0947 */ /* 0x000fea0003800000 */
[----:B------:R-:W-:-:S13]  /*00d0*/  ELECT P0, URZ, PT ;  /* 0x0000000000ff782f */ /* 0x000fda0003800000 */
[----:B------:R-:W-:Y:S05]  /*00e0*/  @!P0 BRA `(.L_x_2) ;  /* 0x0000000000848947 */ /* 0x000fea0003800000 */
[----:B------:R-:W-:Y:S01]  /*00f0*/  UMOV UR5, 0x4 ;  /* 0x0000000400057882 */ /* 0x000fe20000000000 */
[----:B------:R-:W-:Y:S02]  /*0100*/  IMAD.MOV.U32 R5, RZ, RZ, 0x1 ;  /* 0x00000001ff057424 */ /* 0x000fe400078e00ff */
[----:B------:R-:W-:Y:S02]  /*0110*/  IMAD.MOV.U32 R3, RZ, RZ, 0xf ;  /* 0x0000000fff037424 */ /* 0x000fe400078e00ff */
[----:B------:R-:W-:Y:S04]  /*0120*/  DEPBAR.LE SB1, 0x36 ;  /* 0x00009d800000791a */ /* 0x000fe80000000000 */
[----:B------:R-:W1:Y:S02]  /*0130*/  UTCATOMSWS.FIND_AND_SET.ALIGN UP0, UR5, UR5 ;  /* 0x00000005000575e3 */ /* 0x000e640008000800 */
[----:B-1----:R-:W-:-:S04]  /*0140*/  PLOP3.LUT P0, PT, PT, PT, UP0, 0x80, 0x8 ;  /* 0x000000000008781c */ /* 0x002fc80003f0f008 */
[----:B------:R-:W-:-:S04]  /*0150*/  SEL R2, RZ, 0xffffffff, !P0 ;  /* 0xffffffffff027807 */ /* 0x000fc80004000000 */
[----:B------:R-:W-:Y:S01]  /*0160*/  ISETP.NE.AND P0, PT, R2, RZ, PT ;  /* 0x000000ff0200720c */ /* 0x000fe20003f05270 */
[----:B------:R-:W-:-:S12]  /*0170*/  IMAD.U32 R2, RZ, RZ, UR5 ;  /* 0x00000005ff027e24 */ /* 0x000fd8000f8e00ff */
[----:B------:R-:W-:Y:S05]  /*0180*/  @P0 BRA `(.L_x_3) ;  /* 0x0000000000240947 */ /* 0x000fea0003800000 */
.L_x_4:
[----:B------:R-:W-:Y:S05]  /*0190*/  NANOSLEEP 0x64 ;  /* 0x000000640000795d */ /* 0x000fea0003800000 */
[----:B------:R-:W-:-:S05]  /*01a0*/  UMOV UR5, 0x4 ;  /* 0x0000000400057882 */ /* 0x000fca0000000000 */
[----:B------:R-:W-:Y:S04]  /*01b0*/  DEPBAR.LE SB1, 0x36 ;  /* 0x00009d800000791a */ /* 0x000fe80000000000 */
[----:B------:R-:W1:Y:S02]  /*01c0*/  UTCATOMSWS.FIND_AND_SET.ALIGN UP0, UR5, UR5 ;  /* 0x00000005000575e3 */ /* 0x000e640008000800 */
[----:B-1----:R-:W-:-:S04]  /*01d0*/  PLOP3.LUT P0, PT, PT, PT, UP0, 0x80, 0x8 ;  /* 0x000000000008781c */ /* 0x002fc80003f0f008 */
[----:B------:R-:W-:-:S04]  /*01e0*/  SEL R2, RZ, 0xffffffff, !P0 ;  /* 0xffffffffff027807 */ /* 0x000fc80004000000 */
[----:B------:R-:W-:Y:S01]  /*01f0*/  ISETP.NE.AND P0, PT, R2, RZ, PT ;  /* 0x000000ff0200720c */ /* 0x000fe20003f05270 */
[----:B------:R-:W-:-:S12]  /*0200*/  IMAD.U32 R2, RZ, RZ, UR5 ;  /* 0x00000005ff027e24 */ /* 0x000fd8000f8e00ff */
[----:B------:R-:W-:Y:S05]  /*0210*/  @!P0 BRA `(.L_x_4) ;  /* 0xfffffffc00dc8947 */ /* 0x000fea000383ffff */
.L_x_3:
[C---:B------:R-:W-:Y:S01]  /*0220*/  VIADD R4, R2.reuse, 0x10 ;  /* 0x0000001002047836 */ /* 0x040fe20000000000 */
[----:B------:R-:W-:Y:S01]  /*0230*/  UMOV UR5, 0x50 ;  /* 0x0000005000057882 */ /* 0x000fe20000000000 */
[----:B------:R-:W-:Y:S01]  /*0240*/  SHF.L.U32 R3, R3, R2, RZ ;  /* 0x0000000203037219 */ /* 0x000fe200000006ff */
[----:B------:R-:W-:Y:S01]  /*0250*/  ULEA UR5, UR6, UR5, 0x18 ;  /* 0x0000000506057291 */ /* 0x000fe2000f8ec0ff */
[----:B------:R-:W-:Y:S02]  /*0260*/  SHF.L.U32 R2, R2, 0x5, RZ ;  /* 0x0000000502027819 */ /* 0x000fe400000006ff */
[----:B------:R-:W-:-:S04]  /*0270*/  SHF.L.U32 R4, R5, R4, RZ ;  /* 0x0000000405047219 */ /* 0x000fc800000006ff */
[----:B------:R-:W-:-:S05]  /*0280*/  LOP3.LUT R3, R4, R3, RZ, 0xfc, !PT ;  /* 0x0000000304037212 */ /* 0x000fca00078efcff */
[----:B------:R1:W-:Y:S04]  /*0290*/  ATOMS.OR RZ, [UR5], R3 ;  /* 0x00000003ffff798c */ /* 0x0003e8000b000005 */
[----:B------:R1:W-:Y:S01]  /*02a0*/  STS [UR4], R2 ;  /* 0x00000002ff007988 */ /* 0x0003e20008000804 */
[----:B------:R-:W-:Y:S05]  /*02b0*/  BRA `(.L_x_2) ;  /* 0x0000000000107947 */ /* 0x000fea0003800000 */
.L_x_1:
[----:B------:R-:W-:Y:S01]  /*02c0*/  IMAD.MOV.U32 R3, RZ, RZ, -0x1 ;  /* 0xffffffffff037424 */ /* 0x000fe200078e00ff */
[----:B------:R-:W-:-:S04]  /*02d0*/  MOV R2, 0x300 ;  /* 0x0000030000027802 */ /* 0x000fc80000000f00 */
[----:B------:R1:W-:Y:S03]  /*02e0*/  STS [UR4], R3 ;  /* 0x00000003ff007988 */ /* 0x0003e60008000804 */
[----:B01----:R-:W-:Y:S05]  /*02f0*/  CALL.REL.NOINC `($__internal_1_$__cuda_sm10x_tcgen05_guardrail_trap_phase_invalid_during_alloc) ;  /* 0x0000004c00d87944 */ /* 0x003fea0003c00000 */
.L_x_2:
[----:B------:R-:W-:Y:S05]  /*0300*/  WARPSYNC.ALL ;  /* 0x0000000000007948 */ /* 0x000fea0003800000 */
[----:B------:R-:W-:Y:S01]  /*0310*/  NOP ;  /* 0x0000000000007918 */ /* 0x000fe20000000000 */
.L_x_0:
[----:B------:R-:W2:Y:S01]  /*0320*/  S2R R51, SR_CTAID.X ;  /* 0x0000000000337919 */ /* 0x000ea20000002500 */
[----:B------:R-:W3:Y:S01]  /*0330*/  S2UR UR8, SR_CTAID.Y ;  /* 0x00000000000879c3 */ /* 0x000ee20000002600 */
[----:B------:R-:W3:Y:S01]  /*0340*/  LDCU.64 UR4, c[0x0][0x3b0] ;  /* 0x00007600ff0477ac */ /* 0x000ee20008000a00 */
[----:B-1----:R-:W-:Y:S01]  /*0350*/  SHF.R.U32.HI R2, RZ, 0x6, R0 ;  /* 0x00000006ff027819 */ /* 0x002fe20000011600 */
[----:B------:R-:W-:-:S03]  /*0360*/  UMOV UR9, 0x400 ;  /* 0x0000040000097882 */ /* 0x000fc60000000000 */
[----:B------:R-:W-:Y:S01]  /*0370*/  SGXT.U32 R2, R2, 0x1 ;  /* 0x000000010202781a */ /* 0x000fe20000000000 */
[----:B------:R-:W1:Y:S01]  /*0380*/  LDCU.64 UR24, c[0x0][0x358] ;  /* 0x00006b00ff1877ac */ /* 0x000e620008000a00 */
[----:B------:R-:W4:Y:S08]  /*0390*/  S2UR UR6, SR_CgaCtaId ;  /* 0x00000000000679c3 */ /* 0x000f300000008800 */
[----:B------:R-:W0:Y:S08]  /*03a0*/  LDC.64 R16, c[0x0][0x380] ;  /* 0x0000e000ff107b82 */ /* 0x000e300000000a00 */
[----:B------:R-:W1:Y:S01]  /*03b0*/  LDC R19, c[0x0][0x3b8] ;  /* 0x0000ee00ff137b82 */ /* 0x000e620000000800 */
[----:B---3--:R-:W-:-:S04]  /*03c0*/  UIMAD UR4, UR8, UR4, URZ ;  /* 0x00000004080472a4 */ /* 0x008fc8000f8e02ff */
[----:B------:R-:W-:Y:S01]  /*03d0*/  USHF.L.U32 UR7, UR4, 0x1, URZ ;  /* 0x0000000104077899 */ /* 0x000fe200080006ff */
[----:B--2---:R-:W-:Y:S01]  /*03e0*/  IMAD.SHL.U32 R51, R51, 0x40, RZ ;  /* 0x0000004033337824 */ /* 0x004fe200078e00ff */
[----:B----4-:R-:W-:Y:S01]  /*03f0*/  ULEA UR9, UR6, UR9, 0x18 ;  /* 0x0000000906097291 */ /* 0x010fe2000f8ec0ff */
[----:B------:R-:W-:Y:S03]  /*0400*/  BAR.SYNC.DEFER_BLOCKING 0x0 ;  /* 0x0000000000007b1d */ /* 0x000fe60000010000 */
[----:B------:R-:W-:-:S05]  /*0410*/  LOP3.LUT R3, R51, 0x3f, R0, 0xf8, !PT ;  /* 0x0000003f33037812 */ /* 0x000fca00078ef800 */
[----:B------:R-:W-:Y:S01]  /*0420*/  IMAD R4, R3, UR5, RZ ;  /* 0x0000000503047c24 */ /* 0x000fe2000f8e02ff */
[----:B------:R-:W-:-:S03]  /*0430*/  UIMAD.WIDE UR4, UR4, 0x2, URZ ;  /* 0x00000002040478a5 */ /* 0x000fc6000f8e02ff */
[C---:B------:R-:W-:Y:S02]  /*0440*/  IMAD.SHL.U32 R5, R4.reuse, 0x2, RZ ;  /* 0x0000000204057824 */ /* 0x040fe400078e00ff */
[----:B------:R-:W-:-:S03]  /*0450*/  IMAD.HI R4, R4, 0x2, RZ ;  /* 0x0000000204047827 */ /* 0x000fc600078e02ff */
[----:B0-----:R-:W-:Y:S01]  /*0460*/  IADD3 R16, P0, P1, R5, UR7, R16 ;  /* 0x0000000705107c10 */ /* 0x001fe2000f91e010 */
[----:B-1----:R-:W-:Y:S02]  /*0470*/  IMAD R6, R2, R19, RZ ;  /* 0x0000001302067224 */ /* 0x002fe400078e02ff */
[----:B------:R-:W0:Y:S01]  /*0480*/  LDCU UR4, c[0x0][0x3c8] ;  /* 0x00007900ff0477ac */ /* 0x000e220008000800 */
[----:B------:R-:W-:Y:S01]  /*0490*/  IADD3.X R17, PT, PT, R4, UR5, R17, P0, P1 ;  /* 0x0000000504117c10 */ /* 0x000fe200087e2411 */
[C---:B------:R-:W-:Y:S01]  /*04a0*/  IMAD R4, R19.reuse, 0x2, R6 ;  /* 0x0000000213047824 */ /* 0x040fe200078e0206 */
[CC--:B------:R-:W-:Y:S01]  /*04b0*/  LEA R8, P0, R6.reuse, R16.reuse, 0x1 ;  /* 0x0000001006087211 */ /* 0x0c0fe200078008ff */
[----:B------:R-:W1:Y:S02]  /*04c0*/  LDS R40, [UR9] ;  /* 0x00000009ff287984 */ /* 0x000e640008000800 */
[----:B------:R-:W-:Y:S01]  /*04d0*/  IMAD R18, R19, 0x2, R4 ;  /* 0x0000000213127824 */ /* 0x000fe200078e0204 */
[----:B------:R-:W-:Y:S01]  /*04e0*/  LEA.HI.X.SX32 R9, R6, R17, 0x1, P0 ;  /* 0x0000001106097211 */ /* 0x000fe200000f0eff */
[----:B------:R-:W-:Y:S01]  /*04f0*/  BAR.SYNC.DEFER_BLOCKING 0x0 ;  /* 0x0000000000007b1d */ /* 0x000fe20000010000 */
[----:B------:R-:W-:-:S02]  /*0500*/  LEA R10, P1, R4, R16, 0x1 ;  /* 0x00000010040a7211 */ /* 0x000fc400078208ff */
[C---:B------:R-:W-:Y:S02]  /*0510*/  LEA R6, R19.reuse, R18, 0x1 ;  /* 0x0000001213067211 */ /* 0x040fe400078e08ff */
[----:B------:R-:W-:Y:S02]  /*0520*/  LEA R12, P0, R18, R16, 0x1 ;  /* 0x00000010120c7211 */ /* 0x000fe400078008ff */
[-C--:B------:R-:W-:Y:S01]  /*0530*/  LEA.HI.X.SX32 R11, R4, R17.reuse, 0x1, P1 ;  /* 0x00000011040b7211 */ /* 0x080fe200008f0eff */
[----:B------:R-:W-:Y:S01]  /*0540*/  IMAD R22, R19, 0x2, R6 ;  /* 0x0000000213167824 */ /* 0x000fe200078e0206 */
[----:B------:R-:W-:-:S03]  /*0550*/  LEA.HI.X.SX32 R13, R18, R17, 0x1, P0 ;  /* 0x00000011120d7211 */ /* 0x000fc600000f0eff */
[----:B------:R-:W-:Y:S01]  /*0560*/  IMAD R18, R19, 0x2, R22 ;  /* 0x0000000213127824 */ /* 0x000fe200078e0216 */
[----:B------:R-:W-:-:S04]  /*0570*/  LEA R20, P0, R22, R16, 0x1 ;  /* 0x0000001016147211 */ /* 0x000fc800078008ff */
[-C--:B------:R-:W-:Y:S02]  /*0580*/  LEA.HI.X.SX32 R21, R22, R17.reuse, 0x1, P0 ;  /* 0x0000001116157211 */ /* 0x080fe400000f0eff */
[CC--:B------:R-:W-:Y:S01]  /*0590*/  LEA R22, P0, R18.reuse, R16.reuse, 0x1 ;  /* 0x0000001012167211 */ /* 0x0c0fe200078008ff */
[----:B------:R2:W5:Y:S03]  /*05a0*/  LDG.E.U16 R5, desc[UR24][R8.64] ;  /* 0x0000001808057981 */ /* 0x000566000c1e1500 */
[-C--:B------:R-:W-:Y:S02]  /*05b0*/  LEA.HI.X.SX32 R23, R18, R17.reuse, 0x1, P0 ;  /* 0x0000001112177211 */ /* 0x080fe400000f0eff */
[C---:B------:R-:W-:Y:S01]  /*05c0*/  LEA R14, P1, R6.reuse, R16, 0x1 ;  /* 0x00000010060e7211 */ /* 0x040fe200078208ff */
[----:B------:R3:W5:Y:S03]  /*05d0*/  LDG.E.U16 R4, desc[UR24][R10.64] ;  /* 0x000000180a047981 */ /* 0x000766000c1e1500 */
[----:B------:R-:W-:Y:S01]  /*05e0*/  LEA.HI.X.SX32 R15, R6, R17, 0x1, P1 ;  /* 0x00000011060f7211 */ /* 0x000fe200008f0eff */
[----:B------:R4:W5:Y:S01]  /*05f0*/  LDG.E.U16 R7, desc[UR24][R12.64] ;  /* 0x000000180c077981 */ /* 0x000962000c1e1500 */
[----:B--2---:R-:W-:-:S03]  /*0600*/  IMAD R8, R19, 0x2, R18 ;  /* 0x0000000213087824 */ /* 0x004fc600078e0212 */
[----:B------:R2:W5:Y:S01]  /*0610*/  LDG.E.U16 R6, desc[UR24][R14.64] ;  /* 0x000000180e067981 */ /* 0x000562000c1e1500 */
[----:B------:R-:W-:-:S03]  /*0620*/  IMAD R18, R19, 0x2, R8 ;  /* 0x0000000213127824 */ /* 0x000fc600078e0208 */
[----:B------:R0:W5:Y:S01]  /*0630*/  LDG.E.U16 R9, desc[UR24][R20.64] ;  /* 0x0000001814097981 */ /* 0x000162000c1e1500 */
[-C--:B------:R-:W-:Y:S01]  /*0640*/  LEA R24, P0, R8, R16.reuse, 0x1 ;  /* 0x0000001008187211 */ /* 0x080fe200078008ff */
[C---:B---3--:R-:W-:Y:S01]  /*0650*/  IMAD R10, R19.reuse, 0x2, R18 ;  /* 0x00000002130a7824 */ /* 0x048fe200078e0212 */
[----:B------:R-:W-:Y:S02]  /*0660*/  LEA R26, P1, R18, R16, 0x1 ;  /* 0x00000010121a7211 */ /* 0x000fe400078208ff */
[-C--:B------:R-:W-:Y:S02]  /*0670*/  LEA.HI.X.SX32 R25, R8, R17.reuse, 0x1, P0 ;  /* 0x0000001108197211 */ /* 0x080fe400000f0eff */
[C---:B----4-:R-:W-:Y:S01]  /*0680*/  LEA R12, R19.reuse, R10, 0x1 ;  /* 0x0000000a130c7211 */ /* 0x050fe200078e08ff */
[----:B------:R3:W5:Y:S01]  /*0690*/  LDG.E.U16 R8, desc[UR24][R22.64] ;  /* 0x0000001816087981 */ /* 0x000762000c1e1500 */
[-C--:B------:R-:W-:Y:S02]  /*06a0*/  LEA.HI.X.SX32 R27, R18, R17.reuse, 0x1, P1 ;  /* 0x00000011121b7211 */ /* 0x080fe400008f0eff */
[CC--:B------:R-:W-:Y:S01]  /*06b0*/  LEA R28, P0, R10.reuse, R16.reuse, 0x1 ;  /* 0x000000100a1c7211 */ /* 0x0c0fe200078008ff */
[C---:B--2---:R-:W-:Y:S01]  /*06c0*/  IMAD R14, R19.reuse, 0x2, R12 ;  /* 0x00000002130e7824 */ /* 0x044fe200078e020c */
[----:B------:R2:W5:Y:S02]  /*06d0*/  LDG.E.U16 R11, desc[UR24][R24.64] ;  /* 0x00000018180b7981 */ /* 0x000564000c1e1500 */
[-C--:B------:R-:W-:Y:S01]  /*06e0*/  LEA.HI.X.SX32 R29, R10, R17.reuse, 0x1, P0 ;  /* 0x000000110a1d7211 */ /* 0x080fe200000f0eff */
[C---:B------:R-:W-:Y:S01]  /*06f0*/  IMAD R18, R19.reuse, 0x2, R14 ;  /* 0x0000000213127824 */ /* 0x040fe200078e020e */
[-C--:B0-----:R-:W-:Y:S01]  /*0700*/  LEA R20, P0, R12, R16.reuse, 0x1 ;  /* 0x000000100c147211 */ /* 0x081fe200078008ff */
[----:B------:R0:W5:Y:S02]  /*0710*/  LDG.E.U16 R10, desc[UR24][R26.64] ;  /* 0x000000181a0a7981 */ /* 0x000164000c1e1500 */
[----:B------:R-:W-:Y:S01]  /*0720*/  IMAD R32, R19, 0x2, R18 ;  /* 0x0000000213207824 */ /* 0x000fe200078e0212 */
[----:B------:R-:W-:Y:S01]  /*0730*/  LEA R30, P1, R18, R16, 0x1 ;  /* 0x00000010121e7211 */ /* 0x000fe200078208ff */
[----:B------:R-:W5:Y:S01]  /*0740*/  LDG.E.U16 R13, desc[UR24][R28.64] ;  /* 0x000000181c0d7981 */ /* 0x000f62000c1e1500 */
[----:B------:R-:W-:-:S02]  /*0750*/  LEA.HI.X.SX32 R21, R12, R17, 0x1, P0 ;  /* 0x000000110c157211 */ /* 0x000fc400000f0eff */
[-C--:B------:R-:W-:Y:S01]  /*0760*/  LEA.HI.X.SX32 R31, R18, R17.reuse, 0x1, P1 ;  /* 0x00000011121f7211 */ /* 0x080fe200008f0eff */
[C---:B------:R-:W-:Y:S01]  /*0770*/  IMAD R18, R19.reuse, 0x2, R32 ;  /* 0x0000000213127824 */ /* 0x040fe200078e0220 */
[CC--:B---3--:R-:W-:Y:S01]  /*0780*/  LEA R22, P0, R14.reuse, R16.reuse, 0x1 ;  /* 0x000000100e167211 */ /* 0x0c8fe200078008ff */
[----:B------:R3:W5:Y:S02]  /*0790*/  LDG.E.U16 R12, desc[UR24][R20.64] ;  /* 0x00000018140c7981 */ /* 0x000764000c1e1500 */
[C---:B------:R-:W-:Y:S01]  /*07a0*/  IMAD R34, R19.reuse, 0x2, R18 ;  /* 0x0000000213227824 */ /* 0x040fe200078e0212 */
[----:B------:R-:W-:Y:S02]  /*07b0*/  LEA.HI.X.SX32 R23, R14, R17, 0x1, P0 ;  /* 0x000000110e177211 */ /* 0x000fe400000f0eff */
[----:B--2---:R-:W-:Y:S01]  /*07c0*/  LEA R24, P0, R32, R16, 0x1 ;  /* 0x0000001020187211 */ /* 0x004fe200078008ff */
[----:B------:R-:W5:Y:S01]  /*07d0*/  LDG.E.U16 R14, desc[UR24][R30.64] ;  /* 0x000000181e0e7981 */ /* 0x000f62000c1e1500 */
[----:B------:R-:W-:-:S02]  /*07e0*/  LEA R36, R19, R34, 0x1 ;  /* 0x0000002213247211 */ /* 0x000fc400078e08ff */
[-C--:B------:R-:W-:Y:S01]  /*07f0*/  LEA.HI.X.SX32 R25, R32, R17.reuse, 0x1, P0 ;  /* 0x0000001120197211 */ /* 0x080fe200000f0eff */
[----:B------:R2:W5:Y:S01]  /*0800*/  LDG.E.U16 R15, desc[UR24][R22.64] ;  /* 0x00000018160f7981 */ /* 0x000562000c1e1500 */
[CC--:B0-----:R-:W-:Y:S01]  /*0810*/  LEA R26, P0, R18.reuse, R16.reuse, 0x1 ;  /* 0x00000010121a7211 */ /* 0x0c1fe200078008ff */
[C---:B---3--:R-:W-:Y:S02]  /*0820*/  IMAD R20, R19.reuse, 0x2, R36 ;  /* 0x0000000213147824 */ /* 0x048fe400078e0224 */
[----:B------:R0:W5:Y:S01]  /*0830*/  LDG.E.U16 R21, desc[UR24][R24.64] ;  /* 0x0000001818157981 */ /* 0x000162000c1e1500 */
[----:B------:R-:W-:Y:S02]  /*0840*/  LEA.HI.X.SX32 R27, R18, R17, 0x1, P0 ;  /* 0x00000011121b7211 */ /* 0x000fe400000f0eff */
[----:B------:R-:W-:Y:S01]  /*0850*/  LEA R28, P0, R34, R16, 0x1 ;  /* 0x00000010221c7211 */ /* 0x000fe200078008ff */
[----:B--2---:R-:W-:-:S03]  /*0860*/  IMAD R22, R19, 0x2, R20 ;  /* 0x0000000213167824 */ /* 0x004fc600078e0214 */
[-C--:B------:R-:W-:Y:S01]  /*0870*/  LEA.HI.X.SX32 R29, R34, R17.reuse, 0x1, P0 ;  /* 0x00000011221d7211 */ /* 0x080fe200000f0eff */
[----:B------:R2:W5:Y:S01]  /*0880*/  LDG.E.U16 R18, desc[UR24][R26.64] ;  /* 0x000000181a127981 */ /* 0x000562000c1e1500 */
[-C--:B------:R-:W-:Y:S01]  /*0890*/  LEA R34, P0, R20, R16.reuse, 0x1 ;  /* 0x0000001014227211 */ /* 0x080fe200078008ff */
[C---:B0-----:R-:W-:Y:S01]  /*08a0*/  IMAD R24, R19.reuse, 0x2, R22 ;  /* 0x0000000213187824 */ /* 0x041fe200078e0216 */
[-C--:B------:R-:W-:Y:S01]  /*08b0*/  LEA R32, P1, R36, R16.reuse, 0x1 ;  /* 0x0000001024207211 */ /* 0x080fe200078208ff */
[----:B------:R0:W5:Y:S01]  /*08c0*/  LDG.E.U16 R23, desc[UR24][R28.64] ;  /* 0x000000181c177981 */ /* 0x000162000c1e1500 */
[-C--:B------:R-:W-:Y:S01]  /*08d0*/  LEA.HI.X.SX32 R35, R20, R17.reuse, 0x1, P0 ;  /* 0x0000001114237211 */ /* 0x080fe200000f0eff */
[C---:B------:R-:W-:Y:S01]  /*08e0*/  IMAD R38, R19.reuse, 0x2, R24 ;  /* 0x0000000213267824 */ /* 0x040fe200078e0218 */
[-C--:B------:R-:W-:Y:S02]  /*08f0*/  LEA R30, P0, R22, R16.reuse, 0x1 ;  /* 0x00000010161e7211 */ /* 0x080fe400078008ff */
[-C--:B------:R-:W-:Y:S01]  /*0900*/  LEA.HI.X.SX32 R33, R36, R17.reuse, 0x1, P1 ;  /* 0x0000001124217211 */ /* 0x080fe200008f0eff */
[----:B------:R-:W-:Y:S01]  /*0910*/  IMAD R42, R19, 0x2, R38 ;  /* 0x00000002132a7824 */ /* 0x000fe200078e0226 */
[----:B------:R-:W-:Y:S01]  /*0920*/  LEA.HI.X.SX32 R31, R22, R17, 0x1, P0 ;  /* 0x00000011161f7211 */ /* 0x000fe200000f0eff */
[----:B------:R-:W5:Y:S01]  /*0930*/  LDG.E.U16 R25, desc[UR24][R34.64] ;  /* 0x0000001822197981 */ /* 0x000f62000c1e1500 */
[----:B--2---:R-:W-:-:S02]  /*0940*/  LEA R26, P0, R24, R16, 0x1 ;  /* 0x00000010181a7211 */ /* 0x004fc400078008ff */
[-C--:B------:R-:W-:Y:S01]  /*0950*/  LEA R36, P1, R38, R16.reuse, 0x1 ;  /* 0x0000001026247211 */ /* 0x080fe200078208ff */
[----:B------:R2:W5:Y:S01]  /*0960*/  LDG.E.U16 R20, desc[UR24][R32.64] ;  /* 0x0000001820147981 */ /* 0x000562000c1e1500 */
[-C--:B------:R-:W-:Y:S02]  /*0970*/  LEA.HI.X.SX32 R27, R24, R17.reuse, 0x1, P0 ;  /* 0x00000011181b7211 */ /* 0x080fe400000f0eff */
[-C--:B------:R-:W-:Y:S01]  /*0980*/  LEA.HI.X.SX32 R37, R38, R17.reuse, 0x1, P1 ;  /* 0x0000001126257211 */ /* 0x080fe200008f0eff */
[----:B------:R3:W5:Y:S01]  /*0990*/  LDG.E.U16 R22, desc[UR24][R30.64] ;  /* 0x000000181e167981 */ /* 0x000762000c1e1500 */
[C---:B0-----:R-:W-:Y:S02]  /*09a0*/  LEA R28, P0, R42.reuse, R16, 0x1 ;  /* 0x000000102a1c7211 */ /* 0x041fe400078008ff */
[----:B------:R-:W-:Y:S01]  /*09b0*/  LEA R38, R19, R42, 0x1 ;  /* 0x0000002a13267211 */ /* 0x000fe200078e08ff */
[----:B------:R0:W5:Y:S01]  /*09c0*/  LDG.E.U16 R24, desc[UR24][R36.64] ;  /* 0x0000001824187981 */ /* 0x000162000c1e1500 */
[----:B------:R-:W-:-:S02]  /*09d0*/  LEA.HI.X.SX32 R29, R42, R17, 0x1, P0 ;  /* 0x000000112a1d7211 */ /* 0x000fc400000f0eff */
[CC--:B--2---:R-:W-:Y:S01]  /*09e0*/  LEA R32, P0, R38.reuse, R16.reuse, 0x1 ;  /* 0x0000001026207211 */ /* 0x0c4fe200078008ff */
[C---:B------:R-:W-:Y:S01]  /*09f0*/  IMAD R42, R19.reuse, 0x2, R38 ;  /* 0x00000002132a7824 */ /* 0x040fe200078e0226 */
[----:B------:R-:W5:Y:S02]  /*0a00*/  LDG.E.U16 R27, desc[UR24][R26.64] ;  /* 0x000000181a1b7981 */ /* 0x000f64000c1e1500 */
[----:B------:R-:W-:Y:S01]  /*0a10*/  LEA.HI.X.SX32 R33, R38, R17, 0x1, P0 ;  /* 0x0000001126217211 */ /* 0x000fe200000f0eff */
[C---:B------:R-:W-:Y:S01]  /*0a20*/  IMAD R38, R19.reuse, 0x2, R42 ;  /* 0x0000000213267824 */ /* 0x040fe200078e022a */
[-C--:B---3--:R-:W-:Y:S01]  /*0a30*/  LEA R30, P0, R42, R16.reuse, 0x1 ;  /* 0x000000102a1e7211 */ /* 0x088fe200078008ff */
[----:B------:R-:W5:Y:S02]  /*0a40*/  LDG.E.U16 R29, desc[UR24][R28.64] ;  /* 0x000000181c1d7981 */ /* 0x000f64000c1e1500 */
[----:B------:R-:W-:Y:S01]  /*0a50*/  IMAD R44, R19, 0x2, R38 ;  /* 0x00000002132c7824 */ /* 0x000fe200078e0226 */
[----:B------:R-:W-:-:S02]  /*0a60*/  LEA R34, P1, R38, R16, 0x1 ;  /* 0x0000001026227211 */ /* 0x000fc400078208ff */
[-C--:B------:R-:W-:Y:S01]  /*0a70*/  LEA.HI.X.SX32 R31, R42, R17.reuse, 0x1, P0 ;  /* 0x000000112a1f7211 */ /* 0x080fe200000f0eff */
[C---:B------:R-:W-:Y:S01]  /*0a80*/  IMAD R42, R19.reuse, 0x2, R44 ;  /* 0x00000002132a7824 */ /* 0x040fe200078e022c */
[-C--:B------:R-:W-:Y:S01]  /*0a90*/  LEA.HI.X.SX32 R35, R38, R17.reuse, 0x1, P1 ;  /* 0x0000001126237211 */ /* 0x080fe200008f0eff */
[----:B------:R2:W5:Y:S01]  /*0aa0*/  LDG.E.U16 R26, desc[UR24][R32.64] ;  /* 0x00000018201a7981 */ /* 0x000562000c1e1500 */
[CC--:B------:R-:W-:Y:S01]  /*0ab0*/  LEA R38, P0, R44.reuse, R16.reuse, 0x1 ;  /* 0x000000102c267211 */ /* 0x0c0fe200078008ff */
[C---:B------:R-:W-:Y:S02]  /*0ac0*/  IMAD R46, R19.reuse, 0x2, R42 ;  /* 0x00000002132e7824 */ /* 0x040fe400078e022a */
[----:B------:R3:W5:Y:S01]  /*0ad0*/  LDG.E.U16 R28, desc[UR24][R34.64] ;  /* 0x00000018221c7981 */ /* 0x000762000c1e1500 */
[----:B------:R-:W-:Y:S02]  /*0ae0*/  LEA.HI.X.SX32 R39, R44, R17, 0x1, P0 ;  /* 0x000000112c277211 */ /* 0x000fe400000f0eff */
[----:B0-----:R-:W-:Y:S01]  /*0af0*/  LEA R36, P0, R42, R16, 0x1 ;  /* 0x000000102a247211 */ /* 0x001fe200078008ff */
[----:B------:R-:W5:Y:S01]  /*0b00*/  LDG.E.U16 R31, desc[UR24][R30.64] ;  /* 0x000000181e1f7981 */ /* 0x000f62000c1e1500 */
[----:B------:R-:W-:-:S02]  /*0b10*/  LEA R48, R19, R46, 0x1 ;  /* 0x0000002e13307211 */ /* 0x000fc400078e08ff */
[----:B------:R-:W-:Y:S01]  /*0b20*/  LEA.HI.X.SX32 R37, R42, R17, 0x1, P0 ;  /* 0x000000112a257211 */ /* 0x000fe200000f0eff */
[----:B------:R0:W5:Y:S01]  /*0b30*/  LDG.E.U16 R33, desc[UR24][R38.64] ;  /* 0x0000001826217981 */ /* 0x000162000c1e1500 */
[----:B------:R-:W-:Y:S01]  /*0b40*/  LEA R42, P0, R46, R16, 0x1 ;  /* 0x000000102e2a7211 */ /* 0x000fe200078008ff */
[----:B--2---:R-:W-:-:S03]  /*0b50*/  IMAD R32, R19, 0x2, R48 ;  /* 0x0000000213207824 */ /* 0x004fc600078e0230 */
[-C--:B------:R-:W-:Y:S01]  /*0b60*/  LEA.HI.X.SX32 R43, R46, R17.reuse, 0x1, P0 ;  /* 0x000000112e2b7211 */ /* 0x080fe200000f0eff */
[C---:B------:R-:W-:Y:S01]  /*0b70*/  IMAD R50, R19.reuse, 0x2, R32 ;  /* 0x0000000213327824 */ /* 0x040fe200078e0220 */
[CC--:B------:R-:W-:Y:S01]  /*0b80*/  LEA R46, P0, R32.reuse, R16.reuse, 0x1 ;  /* 0x00000010202e7211 */ /* 0x0c0fe200078008ff */
[----:B------:R-:W5:Y:S02]  /*0b90*/  LDG.E.U16 R30, desc[UR24][R36.64] ;  /* 0x00000018241e7981 */ /* 0x000f64000c1e1500 */
[C---:B---3--:R-:W-:Y:S02]  /*0ba0*/  IMAD R34, R19.reuse, 0x2, R50 ;  /* 0x0000000213227824 */ /* 0x048fe400078e0232 */
[----:B------:R2:W5:Y:S01]  /*0bb0*/  LDG.E.U16 R35, desc[UR24][R42.64] ;  /* 0x000000182a237981 */ /* 0x000562000c1e1500 */
[----:B------:R-:W-:Y:S01]  /*0bc0*/  LEA.HI.X.SX32 R47, R32, R17, 0x1, P0 ;  /* 0x00000011202f7211 */ /* 0x000fe200000f0eff */
[----:B------:R-:W-:Y:S01]  /*0bd0*/  IMAD R19, R19, 0x2, R34 ;  /* 0x0000000213137824 */ /* 0x000fe200078e0222 */
[----:B------:R-:W-:-:S02]  /*0be0*/  LEA R44, P1, R48, R16, 0x1 ;  /* 0x00000010302c7211 */ /* 0x000fc400078208ff */
[-C--:B0-----:R-:W-:Y:S01]  /*0bf0*/  LEA R38, P0, R50, R16.reuse, 0x1 ;  /* 0x0000001032267211 */ /* 0x081fe200078008ff */
[----:B--2---:R-:W0:Y:S01]  /*0c00*/  LDC.64 R42, c[0x0][0x3c0] ;  /* 0x0000f000ff2a7b82 */ /* 0x004e220000000a00 */
[-C--:B------:R-:W-:Y:S01]  /*0c10*/  LEA.HI.X.SX32 R45, R48, R17.reuse, 0x1, P1 ;  /* 0x00000011302d7211 */ /* 0x080fe200008f0eff */
[----:B------:R-:W5:Y:S01]  /*0c20*/  LDG.E.U16 R47, desc[UR24][R46.64] ;  /* 0x000000182e2f7981 */ /* 0x000f62000c1e1500 */
[-C--:B------:R-:W-:Y:S02]  /*0c30*/  LEA.HI.X.SX32 R39, R50, R17.reuse, 0x1, P0 ;  /* 0x0000001132277211 */ /* 0x080fe400000f0eff */
[CC--:B------:R-:W-:Y:S01]  /*0c40*/  LEA R48, P1, R34.reuse, R16.reuse, 0x1 ;  /* 0x0000001022307211 */ /* 0x0c0fe200078208ff */
[----:B------:R0:W5:Y:S01]  /*0c50*/  LDG.E.U16 R32, desc[UR24][R44.64] ;  /* 0x000000182c207981 */ /* 0x000162000c1e1500 */
[C---:B------:R-:W-:Y:S02]  /*0c60*/  LEA R36, P0, R19.reuse, R16, 0x1 ;  /* 0x0000001013247211 */ /* 0x040fe400078008ff */
[-C--:B------:R-:W-:Y:S01]  /*0c70*/  LEA.HI.X.SX32 R49, R34, R17.reuse, 0x1, P1 ;  /* 0x0000001122317211 */ /* 0x080fe200008f0eff */
[----:B------:R2:W5:Y:S01]  /*0c80*/  LDG.E.U16 R50, desc[UR24][R38.64] ;  /* 0x0000001826327981 */ /* 0x000562000c1e1500 */
[----:B------:R-:W-:-:S02]  /*0c90*/  LEA.HI.X.SX32 R37, R19, R17, 0x1, P0 ;  /* 0x0000001113257211 */ /* 0x000fc400000f0eff */
[----:B------:R-:W3:Y:S01]  /*0ca0*/  LDC.64 R16, c[0x0][0x388] ;  /* 0x0000e200ff107b82 */ /* 0x000ee20000000a00 */
[----:B------:R-:W-:Y:S01]  /*0cb0*/  LOP3.LUT R19, R0, 0x3f, RZ, 0xc0, !PT ;  /* 0x0000003f00137812 */ /* 0x000fe200078ec0ff */
[----:B------:R-:W5:Y:S04]  /*0cc0*/  LDG.E.U16 R49, desc[UR24][R48.64] ;  /* 0x0000001830317981 */ /* 0x000f68000c1e1500 */
[----:B------:R-:W-:Y:S01]  /*0cd0*/  IMAD R34, R19, UR4, RZ ;  /* 0x0000000413227c24 */ /* 0x000fe2000f8e02ff */
[----:B------:R4:W5:Y:S01]  /*0ce0*/  LDG.E.U16 R52, desc[UR24][R36.64] ;  /* 0x0000001824347981 */ /* 0x000962000c1e1500 */
[----:B0-----:R-:W-:Y:S02]  /*0cf0*/  IMAD R44, R2, R43, RZ ;  /* 0x0000002b022c7224 */ /* 0x001fe400078e02ff */
[----:B------:R-:W-:-:S03]  /*0d00*/  IMAD R42, R42, UR8, RZ ;  /* 0x000000082a2a7c24 */ /* 0x000fc6000f8e02ff */
[----:B--2---:R-:W-:Y:S01]  /*0d10*/  LEA R38, R43, R44, 0x1 ;  /* 0x0000002c2b267211 */ /* 0x004fe200078e08ff */
[----:B------:R-:W-:Y:S02]  /*0d20*/  IMAD.SHL.U32 R39, R19, 0x2, RZ ;  /* 0x0000000213277824 */ /* 0x000fe400078e00ff */
[----:B----4-:R-:W-:Y:S02]  /*0d30*/  IMAD.SHL.U32 R36, R34, 0x2, RZ ;  /* 0x0000000222247824 */ /* 0x010fe400078e00ff */
[----:B------:R-:W-:Y:S02]  /*0d40*/  IMAD.SHL.U32 R19, R42, 0x2, RZ ;  /* 0x000000022a137824 */ /* 0x000fe400078e00ff */
[----:B------:R-:W-:Y:S02]  /*0d50*/  IMAD R46, R43, 0x2, R38 ;  /* 0x000000022b2e7824 */ /* 0x000fe400078e0226 */
[----:B------:R-:W-:Y:S01]  /*0d60*/  IMAD.HI R37, R34, 0x2, RZ ;  /* 0x0000000222257827 */ /* 0x000fe200078e02ff */
[----:B---3--:R-:W-:-:S03]  /*0d70*/  IADD3 R19, P0, P1, R36, R16, R19 ;  /* 0x0000001024137210 */ /* 0x008fc6000791e013 */
[----:B------:R-:W-:-:S04]  /*0d80*/  IMAD.HI R34, R42, 0x2, RZ ;  /* 0x000000022a227827 */ /* 0x000fc800078e02ff */
[----:B------:R-:W-:Y:S01]  /*0d90*/  IMAD R16, R43, 0x2, R46 ;  /* 0x000000022b107824 */ /* 0x000fe200078e022e */
[----:B------:R-:W-:-:S03]  /*0da0*/  IADD3.X R17, PT, PT, R37, R17, R34, P0, P1 ;  /* 0x0000001125117210 */ /* 0x000fc600007e2422 */
[----:B------:R-:W-:Y:S01]  /*0db0*/  IMAD R34, R43, 0x2, R16 ;  /* 0x000000022b227824 */ /* 0x000fe200078e0210 */
[----:B------:R-:W-:-:S04]  /*0dc0*/  LEA R84, P0, R44, R19, 0x1 ;  /* 0x000000132c547211 */ /* 0x000fc800078008ff */
[C---:B------:R-:W-:Y:S02]  /*0dd0*/  LEA R36, R43.reuse, R34, 0x1 ;  /* 0x000000222b247211 */ /* 0x040fe400078e08ff */
[----:B-1----:R-:W-:Y:S02]  /*0de0*/  R2UR UR31, R40 ;  /* 0x00000000281f72ca */ /* 0x002fe400000e0000 */
[----:B------:R-:W-:Y:S01]  /*0df0*/  LEA R78, P2, R16, R19, 0x1 ;  /* 0x00000013104e7211 */ /* 0x000fe200078408ff */
[C---:B------:R-:W-:Y:S01]  /*0e00*/  IMAD R40, R43.reuse, 0x2, R36 ;  /* 0x000000022b287824 */ /* 0x040fe200078e0224 */
[-C--:B------:R-:W-:Y:S02]  /*0e10*/  LEA.HI.X.SX32 R85, R44, R17.reuse, 0x1, P0 ;  /* 0x000000112c557211 */ /* 0x080fe400000f0eff */
[----:B------:R-:W-:Y:S01]  /*0e20*/  LEA.HI.X.SX32 R79, R16, R17, 0x1, P2 ;  /* 0x00000011104f7211 */ /* 0x000fe200010f0eff */
[----:B------:R-:W-:Y:S01]  /*0e30*/  IMAD R16, R43, 0x2, R40 ;  /* 0x000000022b107824 */ /* 0x000fe200078e0228 */
[----:B------:R-:W-:-:S02]  /*0e40*/  LEA R82, P1, R38, R19, 0x1 ;  /* 0x0000001326527211 */ /* 0x000fc400078208ff */
[----:B------:R-:W-:Y:S02]  /*0e50*/  LEA R80, P0, R46, R19, 0x1 ;  /* 0x000000132e507211 */ /* 0x000fe400078008ff */
[--C-:B------:R-:W-:Y:S02]  /*0e60*/  SHF.R.S32.HI R41, RZ, 0x6, R0.reuse ;  /* 0x00000006ff297819 */ /* 0x100fe40000011400 */
[----:B------:R-:W-:Y:S02]  /*0e70*/  SHF.R.U32.HI R45, RZ, 0x5, R0 ;  /* 0x00000005ff2d7819 */ /* 0x000fe40000011600 */
[-C--:B------:R-:W-:Y:S02]  /*0e80*/  LEA.HI.X.SX32 R83, R38, R17.reuse, 0x1, P1 ;  /* 0x0000001126537211 */ /* 0x080fe400008f0eff */
[----:B------:R-:W-:Y:S02]  /*0e90*/  LEA.HI.X.SX32 R81, R46, R17, 0x1, P0 ;  /* 0x000000112e517211 */ /* 0x000fe400000f0eff */
[----:B------:R-:W-:-:S02]  /*0ea0*/  SGXT R48, R41, 0x1 ;  /* 0x000000012930781a */ /* 0x000fc40000000200 */
[-C--:B------:R-:W-:Y:S02]  /*0eb0*/  LEA R76, P0, R34, R19.reuse, 0x1 ;  /* 0x00000013224c7211 */ /* 0x080fe400078008ff */
[-C--:B------:R-:W-:Y:S02]  /*0ec0*/  LEA R74, P1, R36, R19.reuse, 0x1 ;  /* 0x00000013244a7211 */ /* 0x080fe400078208ff */
[-C--:B------:R-:W-:Y:S02]  /*0ed0*/  LEA R72, P2, R40, R19.reuse, 0x1 ;  /* 0x0000001328487211 */ /* 0x080fe400078408ff */
[----:B------:R-:W-:Y:S02]  /*0ee0*/  LEA R66, P3, R16, R19, 0x1 ;  /* 0x0000001310427211 */ /* 0x000fe400078608ff */
[----:B------:R-:W-:Y:S02]  /*0ef0*/  R2UR UR17, R45 ;  /* 0x000000002d1172ca */ /* 0x000fe400000e0000 */
[----:B------:R-:W-:-:S02]  /*0f00*/  LOP3.LUT R42, R39, 0x90, R48, 0x78, !PT ;  /* 0x00000090272a7812 */ /* 0x000fc400078e7830 */
[-C--:B------:R-:W-:Y:S02]  /*0f10*/  LEA.HI.X.SX32 R77, R34, R17.reuse, 0x1, P0 ;  /* 0x00000011224d7211 */ /* 0x080fe400000f0eff */
[-C--:B------:R-:W-:Y:S02]  /*0f20*/  LEA.HI.X.SX32 R75, R36, R17.reuse, 0x1, P1 ;  /* 0x00000011244b7211 */ /* 0x080fe400008f0eff */
[-C--:B------:R-:W-:Y:S02]  /*0f30*/  LEA.HI.X.SX32 R73, R40, R17.reuse, 0x1, P2 ;  /* 0x0000001128497211 */ /* 0x080fe400010f0eff */
[----:B------:R-:W-:Y:S01]  /*0f40*/  LEA.HI.X.SX32 R67, R16, R17, 0x1, P3 ;  /* 0x0000001110437211 */ /* 0x000fe200018f0eff */
[----:B------:R-:W-:Y:S06]  /*0f50*/  @P5 BRA `(.L_x_5) ;  /* 0x0000000000185947 */ /* 0x000fec0003800000 */
[----:B------:R-:W-:Y:S01]  /*0f60*/  ELECT P0, URZ, PT ;  /* 0x0000000000ff782f */ /* 0x000fe20003800000 */
[----:B------:R-:W-:Y:S01]  /*0f70*/  IMAD.MOV.U32 R16, RZ, RZ, 0x1 ;  /* 0x00000001ff107424 */ /* 0x000fe200078e00ff */
[----:B------:R-:W-:Y:S01]  /*0f80*/  UMOV UR4, 0x40 ;  /* 0x0000004000047882 */ /* 0x000fe20000000000 */
[----:B------:R-:W-:Y:S01]  /*0f90*/  UVIRTCOUNT.DEALLOC.SMPOOL 0x80 ;  /* 0x000000800000784c */ /* 0x000fe20000000000 */
[----:B------:R-:W-:-:S09]  /*0fa0*/  ULEA UR4, UR6, UR4, 0x18 ;  /* 0x0000000406047291 */ /* 0x000fd2000f8ec0ff */
[----:B------:R0:W-:Y:S03]  /*0fb0*/  @P0 STS.U8 [UR4], R16 ;  /* 0x00000010ff000988 */ /* 0x0001e60008000004 */
.L_x_5:
[----:B------:R-:W-:Y:S01]  /*0fc0*/  USHF.L.U32 UR4, UR17, 0x15, URZ ;  /* 0x0000001511047899 */ /* 0x000fe200080006ff */
[C---:B------:R-:W-:Y:S01]  /*0fd0*/  LOP3.LUT R41, R42.reuse, 0x20, RZ, 0x3c, !PT ;  /* 0x000000202a297812 */ /* 0x040fe200078e3cff */
[----:B-----5:R-:W-:Y:S01]  /*0fe0*/  STS.U16 [R42+UR9], R5 ;  /* 0x000000052a007988 */ /* 0x020fe20008000409 */
[C---:B------:R-:W-:Y:S01]  /*0ff0*/  LOP3.LUT R40, R42.reuse, 0x40, RZ, 0x3c, !PT ;  /* 0x000000402a287812 */ /* 0x040fe200078e3cff */
[----:B------:R-:W-:Y:S01]  /*1000*/  ULOP3.LUT UR4, UR4, 0x600000, URZ, 0xc0, !UPT ;  /* 0x0060000004047892 */ /* 0x000fe2000f8ec0ff */
[----:B------:R-:W-:Y:S01]  /*1010*/  LOP3.LUT R39, R42, 0x60, RZ, 0x3c, !PT ;  /* 0x000000602a277812 */ /* 0x000fe200078e3cff */
[----:B------:R1:W-:Y:S01]  /*1020*/  STS.U16 [R42+UR9+0x400], R9 ;  /* 0x000400092a007988 */ /* 0x0003e20008000409 */
[----:B------:R-:W-:Y:S01]  /*1030*/  LOP3.LUT P6, RZ, R0, 0x7f, RZ, 0xc0, !PT ;  /* 0x0000007f00ff7812 */ /* 0x000fe200078cc0ff */
[----:B------:R-:W-:Y:S01]  /*1040*/  UIADD3 UR10, UPT, UPT, UR31, UR4, URZ ;  /* 0x000000041f0a7290 */ /* 0x000fe2000fffe0ff */
[----:B------:R-:W-:Y:S01]  /*1050*/  VIADD R38, R51, 0x40 ;  /* 0x0000004033267836 */ /* 0x000fe20000000000 */
[----:B------:R-:W-:Y:S01]  /*1060*/  STS.U16 [R42+UR9+0x800], R13 ;  /* 0x0008000d2a007988 */ /* 0x000fe20008000409 */
[----:B------:R-:W-:Y:S01]  /*1070*/  UMOV UR11, 0x1 ;  /* 0x00000001000b7882 */ /* 0x000fe20000000000 */
[----:B------:R-:W-:Y:S01]  /*1080*/  PRMT R17, RZ, 0x7610, R17 ;  /* 0x00007610ff117816 */ /* 0x000fe20000000011 */
[----:B------:R-:W2:Y:S01]  /*1090*/  LDCU.64 UR6, c[0x0][0x3d0] ;  /* 0x00007a00ff0677ac */ /* 0x000ea20008000a00 */
[----:B------:R-:W-:Y:S01]  /*10a0*/  STS.U16 [R42+UR9+0xc00], R21 ;  /* 0x000c00152a007988 */ /* 0x000fe20008000409 */
[----:B------:R-:W-:-:S02]  /*10b0*/  ISETP.GT.AND P0, PT, R38, RZ, PT ;  /* 0x000000ff2600720c */ /* 0x000fc40003f04270 */
[----:B-1----:R-:W-:Y:S01]  /*10c0*/  PRMT R9, RZ, 0x7610, R9 ;  /* 0x00007610ff097816 */ /* 0x002fe20000000009 */
[----:B------:R-:W-:Y:S01]  /*10d0*/  STS.U16 [R42+UR9+0x1000], R25 ;  /* 0x001000192a007988 */ /* 0x000fe20008000409 */
[----:B------:R-:W-:Y:S01]  /*10e0*/  PRMT R19, RZ, 0x7610, R19 ;  /* 0x00007610ff137816 */ /* 0x000fe20000000013 */
[----:B------:R-:W-:Y:S01]  /*10f0*/  VOTEU.ALL UP0, P6 ;  /* 0x0000000000ff7886 */ /* 0x000fe20003000000 */
[----:B------:R-:W-:Y:S01]  /*1100*/  VOTEU.ALL UP1, P6 ;  /* 0x0000000000ff7886 */ /* 0x000fe20003020000 */
[----:B------:R-:W-:Y:S01]  /*1110*/  STS.U16 [R42+UR9+0x1400], R29 ;  /* 0x0014001d2a007988 */ /* 0x000fe20008000409 */
[----:B0-----:R-:W-:Y:S02]  /*1120*/  PRMT R16, RZ, 0x7610, R16 ;  /* 0x00007610ff107816 */ /* 0x001fe40000000010 */
[----:B------:R-:W-:-:S04]  /*1130*/  @!UP0 UIADD3 UR4, UPT, UPT, -UR11, 0x100000, URZ ;  /* 0x001000000b048890 */ /* 0x000fc8000fffe1ff */
[----:B------:R-:W-:Y:S02]  /*1140*/  @!UP0 USHF.L.U32 UR5, UR4, 0xb, URZ ;  /* 0x0000000b04058899 */ /* 0x000fe400080006ff */
[----:B------:R-:W-:Y:S01]  /*1150*/  @!UP0 USHF.L.U32 UR4, UR4, 0x1, URZ ;  /* 0x0000000104048899 */ /* 0x000fe200080006ff */
[----:B------:R-:W-:Y:S04]  /*1160*/  STS.U16 [R42+UR9+0x1800], R33 ;  /* 0x001800212a007988 */ /* 0x000fe80008000409 */
[----:B------:R-:W-:Y:S04]  /*1170*/  STS.U16 [R42+UR9+0x1c00], R47 ;  /* 0x001c002f2a007988 */ /* 0x000fe80008000409 */
[----:B------:R-:W-:Y:S04]  /*1180*/  STS.U16 [R41+UR9+0x100], R4 ;  /* 0x0001000429007988 */ /* 0x000fe80008000409 */
[----:B------:R-:W-:Y:S04]  /*1190*/  STS.U16 [R41+UR9+0x500], R8 ;  /* 0x0005000829007988 */ /* 0x000fe80008000409 */
[----:B------:R0:W-:Y:S04]  /*11a0*/  STS.U16 [R41+UR9+0x900], R12 ;  /* 0x0009000c29007988 */ /* 0x0001e80008000409 */
[----:B------:R-:W-:Y:S04]  /*11b0*/  STS.U16 [R41+UR9+0xd00], R18 ;  /* 0x000d001229007988 */ /* 0x000fe80008000409 */
[----:B------:R-:W-:Y:S01]  /*11c0*/  STS.U16 [R41+UR9+0x1100], R22 ;  /* 0x0011001629007988 */ /* 0x000fe20008000409 */
[----:B0-----:R-:W-:-:S03]  /*11d0*/  PRMT R12, RZ, 0x7610, R12 ;  /* 0x00007610ff0c7816 */ /* 0x001fc6000000000c */
[----:B------:R-:W-:Y:S04]  /*11e0*/  STS.U16 [R41+UR9+0x1500], R26 ;  /* 0x0015001a29007988 */ /* 0x000fe80008000409 */
[----:B------:R-:W-:Y:S04]  /*11f0*/  STS.U16 [R41+UR9+0x1900], R30 ;  /* 0x0019001e29007988 */ /* 0x000fe80008000409 */
[----:B------:R-:W-:Y:S04]  /*1200*/  STS.U16 [R41+UR9+0x1d00], R50 ;  /* 0x001d003229007988 */ /* 0x000fe80008000409 */
[----:B------:R-:W-:Y:S04]  /*1210*/  STS.U16 [R40+UR9+0x200], R7 ;  /* 0x0002000728007988 */ /* 0x000fe80008000409 */
[----:B------:R0:W-:Y:S04]  /*1220*/  STS.U16 [R40+UR9+0x600], R11 ;  /* 0x0006000b28007988 */ /* 0x0001e80008000409 */
[----:B------:R1:W-:Y:S04]  /*1230*/  STS.U16 [R40+UR9+0xa00], R15 ;  /* 0x000a000f28007988 */ /* 0x0003e80008000409 */
[----:B------:R-:W-:Y:S01]  /*1240*/  STS.U16 [R40+UR9+0xe00], R23 ;  /* 0x000e001728007988 */ /* 0x000fe20008000409 */
[----:B0-----:R-:W-:-:S03]  /*1250*/  PRMT R11, RZ, 0x7610, R11 ;  /* 0x00007610ff0b7816 */ /* 0x001fc6000000000b */
[----:B------:R-:W-:Y:S01]  /*1260*/  STS.U16 [R40+UR9+0x1200], R27 ;  /* 0x0012001b28007988 */ /* 0x000fe20008000409 */
[----:B-1----:R-:W0:Y:S03]  /*1270*/  LDC R15, c[0x0][0x3d8] ;  /* 0x0000f600ff0f7b82 */ /* 0x002e260000000800 */
[----:B------:R-:W-:Y:S04]  /*1280*/  STS.U16 [R40+UR9+0x1600], R31 ;  /* 0x0016001f28007988 */ /* 0x000fe80008000409 */
[----:B------:R-:W-:Y:S04]  /*1290*/  STS.U16 [R40+UR9+0x1a00], R35 ;  /* 0x001a002328007988 */ /* 0x000fe80008000409 */
[----:B------:R1:W-:Y:S04]  /*12a0*/  STS.U16 [R40+UR9+0x1e00], R49 ;  /* 0x001e003128007988 */ /* 0x0003e80008000409 */
[----:B------:R-:W-:Y:S04]  /*12b0*/  STS.U16 [R39+UR9+0x300], R6 ;  /* 0x0003000627007988 */ /* 0x000fe80008000409 */
[----:B------:R3:W-:Y:S01]  /*12c0*/  STS.U16 [R39+UR9+0x700], R10 ;  /* 0x0007000a27007988 */ /* 0x0007e20008000409 */
[----:B-1----:R-:W1:Y:S03]  /*12d0*/  LDC.64 R48, c[0x0][0x390] ;  /* 0x0000e400ff307b82 */ /* 0x002e660000000a00 */
[----:B------:R4:W-:Y:S04]  /*12e0*/  STS.U16 [R39+UR9+0xb00], R14 ;  /* 0x000b000e27007988 */ /* 0x0009e80008000409 */
[----:B------:R0:W-:Y:S01]  /*12f0*/  STS.U16 [R39+UR9+0xf00], R20 ;  /* 0x000f001427007988 */ /* 0x0001e20008000409 */
[----:B---3--:R-:W-:-:S03]  /*1300*/  PRMT R10, RZ, 0x7610, R10 ;  /* 0x00007610ff0a7816 */ /* 0x008fc6000000000a */
[----:B------:R3:W-:Y:S01]  /*1310*/  STS.U16 [R39+UR9+0x1300], R24 ;  /* 0x0013001827007988 */ /* 0x0007e20008000409 */
[----:B----4-:R-:W-:-:S03]  /*1320*/  PRMT R14, RZ, 0x7610, R14 ;  /* 0x00007610ff0e7816 */ /* 0x010fc6000000000e */
[----:B------:R3:W-:Y:S04]  /*1330*/  STS.U16 [R39+UR9+0x1700], R28 ;  /* 0x0017001c27007988 */ /* 0x0007e80008000409 */
[----:B------:R3:W-:Y:S04]  /*1340*/  STS.U16 [R39+UR9+0x1b00], R32 ;  /* 0x001b002027007988 */ /* 0x0007e80008000409 */
[----:B------:R3:W-:Y:S01]  /*1350*/  STS.U16 [R39+UR9+0x1f00], R52 ;  /* 0x001f003427007988 */ /* 0x0007e20008000409 */
[----:B------:R-:W-:Y:S01]  /*1360*/  STTM.16dp32bit_t0_t15.x32 tmem[UR10], RZ ;  /* 0x000000ff000079ed */ /* 0x000fe20008a8000a */
[----:B------:R-:W-:Y:S01]  /*1370*/  STTM.16dp32bit_t16_t31.x32 tmem[UR10+0x20], RZ ;  /* 0x000020ff000079ed */ /* 0x000fe20008aa000a */
[----:B------:R-:W4:Y:S02]  /*1380*/  FENCE.VIEW.ASYNC.T ;  /* 0x00000000000073c6 */ /* 0x000f240000000200 */
[----:B----4-:R-:W-:Y:S06]  /*1390*/  BAR.SYNC.DEFER_BLOCKING 0x0 ;  /* 0x0000000000007b1d */ /* 0x010fec0000010000 */
[----:B------:R-:W4:Y:S02]  /*13a0*/  FENCE.VIEW.ASYNC.S ;  /* 0x00000000000073c6 */ /* 0x000f240000000000 */
[----:B----4-:R4:W0:Y:S02]  /*13b0*/  @!UP1 SYNCS.EXCH.64 URZ, [UR9+0x3800], UR4 ;  /* 0x0038000409ff95b2 */ /* 0x0108240008000100 */
[----:B0-----:R-:W-:Y:S06]  /*13c0*/  BAR.SYNC.DEFER_BLOCKING 0x0 ;  /* 0x0000000000007b1d */ /* 0x001fec0000010000 */
[----:B------:R-:W3:Y:S04]  /*13d0*/  @P0 LDG.E.U16 R9, desc[UR24][R84.64] ;  /* 0x0000001854090981 */ /* 0x000ee8000c1e1500 */
[----:B------:R-:W3:Y:S04]  /*13e0*/  @P0 LDG.E.U16 R17, desc[UR24][R76.64] ;  /* 0x000000184c110981 */ /* 0x000ee8000c1e1500 */
[----:B------:R-:W3:Y:S04]  /*13f0*/  @P0 LDG.E.U16 R10, desc[UR24][R82.64] ;  /* 0x00000018520a0981 */ /* 0x000ee8000c1e1500 */
[----:B------:R-:W3:Y:S04]  /*1400*/  @P0 LDG.E.U16 R14, desc[UR24][R74.64] ;  /* 0x000000184a0e0981 */ /* 0x000ee8000c1e1500 */
[----:B------:R-:W3:Y:S04]  /*1410*/  @P0 LDG.E.U16 R11, desc[UR24][R80.64] ;  /* 0x00000018500b0981 */ /* 0x000ee8000c1e1500 */
[----:B------:R-:W3:Y:S04]  /*1420*/  @P0 LDG.E.U16 R19, desc[UR24][R72.64] ;  /* 0x0000001848130981 */ /* 0x000ee8000c1e1500 */
[----:B------:R-:W3:Y:S04]  /*1430*/  @P0 LDG.E.U16 R12, desc[UR24][R78.64] ;  /* 0x000000184e0c0981 */ /* 0x000ee8000c1e1500 */
[----:B------:R-:W3:Y:S01]  /*1440*/  @P0 LDG.E.U16 R16, desc[UR24][R66.64] ;  /* 0x0000001842100981 */ /* 0x000ee2000c1e1500 */
[C---:B------:R-:W-:Y:S01]  /*1450*/  LOP3.LUT R4, R0.reuse, 0xf, RZ, 0xc0, !PT ;  /* 0x0000000f00047812 */ /* 0x040fe200078ec0ff */
[----:B--2---:R-:W-:Y:S01]  /*1460*/  UIMAD UR6, UR8, UR6, URZ ;  /* 0x00000006080672a4 */ /* 0x004fe2000f8e02ff */
[----:B------:R-:W-:Y:S01]  /*1470*/  SHF.R.U32.HI R6, RZ, 0x4, R0 ;  /* 0x00000004ff067819 */ /* 0x000fe20000011600 */
[----:B------:R-:W-:Y:S01]  /*1480*/  VOTEU.ALL UP1, P6 ;  /* 0x0000000000ff7886 */ /* 0x000fe20003020000 */
[----:B------:R-:W-:Y:S01]  /*1490*/  LEA.HI R8, R0, 0x38, RZ, 0x1c ;  /* 0x0000003800087811 */ /* 0x000fe200078fe0ff */
[----:B------:R-:W-:Y:S01]  /*14a0*/  IMAD R4, R4, UR7, RZ ;  /* 0x0000000704047c24 */ /* 0x000fe2000f8e02ff */
[----:B------:R-:W-:Y:S01]  /*14b0*/  SGXT.U32 R6, R6, 0x3 ;  /* 0x000000030606781a */ /* 0x000fe20000000000 */
[----:B------:R-:W-:Y:S01]  /*14c0*/  USHF.L.U32 UR12, UR6, 0x1, URZ ;  /* 0x00000001060c7899 */ /* 0x000fe200080006ff */
[----:B------:R-:W-:Y:S01]  /*14d0*/  PRMT R69, RZ, 0x7610, R69 ;  /* 0x00007610ff457816 */ /* 0x000fe20000000045 */
[----:B------:R-:W-:Y:S01]  /*14e0*/  IMAD.SHL.U32 R5, R4, 0x2, RZ ;  /* 0x0000000204057824 */ /* 0x000fe200078e00ff */
[----:B----4-:R-:W-:Y:S01]  /*14f0*/  UIMAD.WIDE UR4, UR6, 0x2, URZ ;  /* 0x00000002060478a5 */ /* 0x010fe2000f8e02ff */
[----:B------:R-:W-:Y:S01]  /*1500*/  IMAD R6, R6, R15, RZ ;  /* 0x0000000f06067224 */ /* 0x000fe200078e02ff */
[----:B------:R-:W-:Y:S01]  /*1510*/  UIADD3 UR6, UPT, UPT, UR9, 0x2800, URZ ;  /* 0x0000280009067890 */ /* 0x000fe2000fffe0ff */
[----:B------:R-:W-:Y:S01]  /*1520*/  IMAD.HI R4, R4, 0x2, RZ ;  /* 0x0000000204047827 */ /* 0x000fe200078e02ff */
[----:B-1----:R-:W-:-:S02]  /*1530*/  IADD3 R48, P1, P2, R5, UR12, R48 ;  /* 0x0000000c05307c10 */ /* 0x002fc4000fa3e030 */
[----:B------:R-:W-:Y:S01]  /*1540*/  LEA R7, R15, R6, 0x3 ;  /* 0x000000060f077211 */ /* 0x000fe200078e18ff */
[----:B------:R-:W-:Y:S01]  /*1550*/  IMAD R8, R8, R15, RZ ;  /* 0x0000000f08087224 */ /* 0x000fe200078e02ff */
[----:B------:R-:W-:Y:S01]  /*1560*/  IADD3.X R13, PT, PT, R4, UR5, R49, P1, P2 ;  /* 0x00000005040d7c10 */ /* 0x000fe20008fe4431 */
[----:B------:R-:W-:-:S04]  /*1570*/  @!UP0 UIADD3 UR4, UPT, UPT, -UR11, 0x100000, URZ ;  /* 0x001000000b048890 */ /* 0x000fc8000fffe1ff */
[----:B------:R-:W-:Y:S02]  /*1580*/  @!UP0 USHF.L.U32 UR5, UR4, 0xb, URZ ;  /* 0x0000000b04058899 */ /* 0x000fe400080006ff */
[----:B------:R-:W-:Y:S01]  /*1590*/  @!UP0 USHF.L.U32 UR4, UR4, 0x1, URZ ;  /* 0x0000000104048899 */ /* 0x000fe200080006ff */
[C---:B------:R-:W-:Y:S01]  /*15a0*/  IMAD R5, R15.reuse, 0x8, R7 ;  /* 0x000000080f057824 */ /* 0x040fe200078e0207 */
[-C--:B------:R-:W-:Y:S02]  /*15b0*/  LEA R64, P2, R6, R48.reuse, 0x1 ;  /* 0x0000003006407211 */ /* 0x080fe400078408ff */
[-C--:B------:R-:W-:Y:S01]  /*15c0*/  LEA R46, P1, R8, R48.reuse, 0x1 ;  /* 0x00000030082e7211 */ /* 0x080fe200078208ff */
[----:B------:R-:W-:Y:S01]  /*15d0*/  IMAD R4, R15, 0x8, R5 ;  /* 0x000000080f047824 */ /* 0x000fe200078e0205 */
[----:B------:R-:W-:Y:S02]  /*15e0*/  LEA R62, P3, R7, R48, 0x1 ;  /* 0x00000030073e7211 */ /* 0x000fe400078608ff */
[-C--:B------:R-:W-:Y:S01]  /*15f0*/  LEA.HI.X.SX32 R65, R6, R13.reuse, 0x1, P2 ;  /* 0x0000000d06417211 */ /* 0x080fe200010f0eff */
[----:B------:R-:W-:Y:S01]  /*1600*/  IMAD R6, R15, 0x8, R4 ;  /* 0x000000080f067824 */ /* 0x000fe200078e0204 */
[----:B------:R-:W-:-:S02]  /*1610*/  LEA.HI.X.SX32 R47, R8, R13, 0x1, P1 ;  /* 0x0000000d082f7211 */ /* 0x000fc400008f0eff */
[----:B------:R0:W1:Y:S01]  /*1620*/  @!UP1 SYNCS.EXCH.64 URZ, [UR9+0x3808], UR4 ;  /* 0x0038080409ff95b2 */ /* 0x0000620008000100 */
[-C--:B------:R-:W-:Y:S01]  /*1630*/  LEA.HI.X.SX32 R63, R7, R13.reuse, 0x1, P3 ;  /* 0x0000000d073f7211 */ /* 0x080fe200018f0eff */
[----:B------:R-:W-:Y:S01]  /*1640*/  IMAD R7, R15, 0x8, R6 ;  /* 0x000000080f077824 */ /* 0x000fe200078e0206 */
[----:B------:R-:W-:Y:S01]  /*1650*/  ISETP.EQ.U32.AND P1, PT, RZ, UR17, P0 ;  /* 0x00000011ff007c0c */ /* 0x000fe20008722070 */
[----:B------:R-:W-:Y:S01]  /*1660*/  VOTEU.ALL UP1, P6 ;  /* 0x0000000000ff7886 */ /* 0x000fe20003020000 */
[CC--:B------:R-:W-:Y:S02]  /*1670*/  LEA R60, P2, R5.reuse, R48.reuse, 0x1 ;  /* 0x00000030053c7211 */ /* 0x0c0fe400078408ff */
[----:B------:R-:W-:Y:S02]  /*1680*/  LEA R58, P3, R4, R48, 0x1 ;  /* 0x00000030043a7211 */ /* 0x000fe400078608ff */
[----:B------:R-:W-:Y:S02]  /*1690*/  LEA.HI.X.SX32 R61, R5, R13, 0x1, P2 ;  /* 0x0000000d053d7211 */ /* 0x000fe400010f0eff */
[----:B------:R-:W-:Y:S01]  /*16a0*/  LEA R5, R15, R7, 0x3 ;  /* 0x000000070f057211 */ /* 0x000fe200078e18ff */
[----:B0-----:R-:W-:-:S04]  /*16b0*/  @!UP0 UIADD3 UR4, UPT, UPT, -UR11, 0x100000, URZ ;  /* 0x001000000b048890 */ /* 0x001fc8000fffe1ff */
[----:B------:R-:W-:Y:S02]  /*16c0*/  @!UP0 USHF.L.U32 UR5, UR4, 0xb, URZ ;  /* 0x0000000b04058899 */ /* 0x000fe400080006ff */
[----:B------:R-:W-:Y:S02]  /*16d0*/  @!UP0 USHF.L.U32 UR4, UR4, 0x1, URZ ;  /* 0x0000000104048899 */ /* 0x000fe400080006ff */
[----:B------:R-:W-:Y:S01]  /*16e0*/  UIADD3 UR11, UPT, UPT, UR31, 0x100000, URZ ;  /* 0x001000001f0b7890 */ /* 0x000fe2000fffe0ff */
[----:B------:R-:W-:Y:S02]  /*16f0*/  LEA.HI.X.SX32 R59, R4, R13, 0x1, P3 ;  /* 0x0000000d043b7211 */ /* 0x000fe400018f0eff */
[-C--:B------:R-:W-:Y:S02]  /*1700*/  LEA R56, P2, R6, R48.reuse, 0x1 ;  /* 0x0000003006387211 */ /* 0x080fe400078408ff */
[-C--:B------:R-:W-:Y:S02]  /*1710*/  LEA R54, P3, R7, R48.reuse, 0x1 ;  /* 0x0000003007367211 */ /* 0x080fe400078608ff */
[----:B------:R-:W-:-:S02]  /*1720*/  LEA R48, P4, R5, R48, 0x1 ;  /* 0x0000003005307211 */ /* 0x000fc400078808ff */
[-C--:B------:R-:W-:Y:S02]  /*1730*/  LEA.HI.X.SX32 R57, R6, R13.reuse, 0x1, P2 ;  /* 0x0000000d06397211 */ /* 0x080fe400010f0eff */
[-C--:B------:R-:W-:Y:S02]  /*1740*/  LEA.HI.X.SX32 R55, R7, R13.reuse, 0x1, P3 ;  /* 0x0000000d07377211 */ /* 0x080fe400018f0eff */
[----:B------:R-:W-:Y:S02]  /*1750*/  LEA.HI.X.SX32 R49, R5, R13, 0x1, P4 ;  /* 0x0000000d05317211 */ /* 0x000fe400020f0eff */
[----:B------:R-:W-:Y:S02]  /*1760*/  PRMT R13, RZ, 0x7610, R13 ;  /* 0x00007610ff0d7816 */ /* 0x000fe4000000000d */
[----:B------:R-:W-:Y:S02]  /*1770*/  PRMT R15, RZ, 0x7610, R15 ;  /* 0x00007610ff0f7816 */ /* 0x000fe4000000000f */
[----:B------:R-:W-:-:S02]  /*1780*/  PRMT R71, RZ, 0x7610, R71 ;  /* 0x00007610ff477816 */ /* 0x000fc40000000047 */
[----:B------:R-:W-:Y:S02]  /*1790*/  PRMT R87, RZ, 0x7610, R87 ;  /* 0x00007610ff577816 */ /* 0x000fe40000000057 */
[----:B------:R-:W-:Y:S02]  /*17a0*/  PRMT R89, RZ, 0x7610, R89 ;  /* 0x00007610ff597816 */ /* 0x000fe40000000059 */
[----:B------:R-:W-:Y:S02]  /*17b0*/  PRMT R91, RZ, 0x7610, R91 ;  /* 0x00007610ff5b7816 */ /* 0x000fe4000000005b */
[----:B------:R-:W-:Y:S01]  /*17c0*/  PRMT R93, RZ, 0x7610, R93 ;  /* 0x00007610ff5d7816 */ /* 0x000fe2000000005d */
[----:B---3--:R0:W-:Y:S04]  /*17d0*/  STS.U16 [R42+UR9+0x2000], R9 ;  /* 0x002000092a007988 */ /* 0x0081e80008000409 */
[----:B------:R0:W-:Y:S04]  /*17e0*/  STS.U16 [R42+UR9+0x2400], R17 ;  /* 0x002400112a007988 */ /* 0x0001e80008000409 */
[----:B------:R0:W-:Y:S04]  /*17f0*/  STS.U16 [R41+UR9+0x2100], R10 ;  /* 0x0021000a29007988 */ /* 0x0001e80008000409 */
[----:B------:R0:W-:Y:S04]  /*1800*/  STS.U16 [R41+UR9+0x2500], R14 ;  /* 0x0025000e29007988 */ /* 0x0001e80008000409 */
[----:B------:R0:W-:Y:S04]  /*1810*/  STS.U16 [R40+UR9+0x2200], R11 ;  /* 0x0022000b28007988 */ /* 0x0001e80008000409 */
[----:B------:R0:W-:Y:S04]  /*1820*/  STS.U16 [R40+UR9+0x2600], R19 ;  /* 0x0026001328007988 */ /* 0x0001e80008000409 */
[----:B------:R0:W-:Y:S04]  /*1830*/  STS.U16 [R39+UR9+0x2300], R12 ;  /* 0x0023000c27007988 */ /* 0x0001e80008000409 */
[----:B------:R0:W-:Y:S01]  /*1840*/  STS.U16 [R39+UR9+0x2700], R16 ;  /* 0x0027001027007988 */ /* 0x0001e20008000409 */
[----:B-1----:R1:W-:Y:S06]  /*1850*/  MEMBAR.ALL.CTA ;  /* 0x0000000000007992 */ /* 0x0023ec0000008000 */
[----:B-1----:R-:W-:Y:S04]  /*1860*/  FENCE.VIEW.ASYNC.S ;  /* 0x00000000000073c6 */ /* 0x002fe80000000000 */
[----:B------:R-:W1:Y:S02]  /*1870*/  FENCE.VIEW.ASYNC.S ;  /* 0x00000000000073c6 */ /* 0x000e640000000000 */
[----:B-1----:R0:W1:Y:S02]  /*1880*/  @!UP1 SYNCS.EXCH.64 URZ, [UR9+0x2800], UR4 ;  /* 0x0028000409ff95b2 */ /* 0x0020640008000100 */
[----:B-1----:R-:W-:Y:S06]  /*1890*/  BAR.SYNC.DEFER_BLOCKING 0x0 ;  /* 0x0000000000007b1d */ /* 0x002fec0000010000 */
[----:B0-----:R-:W-:Y:S05]  /*18a0*/  @!P1 BRA `(.L_x_6) ;  /* 0x0000000000849947 */ /* 0x001fea0003800000 */
[----:B------:R-:W-:Y:S02]  /*18b0*/  UIADD3 UR4, UPT, UPT, UR9, 0x2000, URZ ;  /* 0x0000200009047890 */ /* 0x000fe4000fffe0ff */
[----:B------:R-:W-:Y:S02]  /*18c0*/  USHF.R.U32.HI UR12, URZ, 0x4, UR9 ;  /* 0x00000004ff0c7899 */ /* 0x000fe40008011609 */
[----:B------:R-:W-:Y:S02]  /*18d0*/  USHF.R.U32.HI UR4, URZ, 0x4, UR4 ;  /* 0x00000004ff047899 */ /* 0x000fe40008011604 */
[----:B------:R-:W-:Y:S02]  /*18e0*/  USGXT.U32 UR12, UR12, 0xe ;  /* 0x0000000e0c0c789a */ /* 0x000fe40008000000 */
[----:B------:R-:W-:Y:S02]  /*18f0*/  USGXT.U32 UR14, UR4, 0xe ;  /* 0x0000000e040e789a */ /* 0x000fe40008000000 */
[----:B------:R-:W-:-:S02]  /*1900*/  UIADD3 UR32, UP1, UPT, UR12, 0x80, URZ ;  /* 0x000000800c207890 */ /* 0x000fc4000ff3e0ff */
[----:B------:R-:W-:Y:S01]  /*1910*/  UIADD3 UR28, UP2, UPT, UR14, 0x2, URZ ;  /* 0x000000020e1c7890 */ /* 0x000fe2000ff5e0ff */
[----:B------:R-:W-:Y:S01]  /*1920*/  UMOV UR4, URZ ;  /* 0x000000ff00047c82 */ /* 0x000fe20008000000 */
[----:B------:R-:W-:Y:S01]  /*1930*/  UMOV UR34, 0x0 ;  /* 0x0000000000227882 */ /* 0x000fe20000000000 */
[----:B------:R-:W-:Y:S02]  /*1940*/  UIADD3.X UR33, UPT, UPT, UR4, 0x40004040, URZ, UP1, !UPT ;  /* 0x4000404004217890 */ /* 0x000fe40008ffe4ff */
[----:B------:R-:W-:Y:S02]  /*1950*/  UIADD3.X UR29, UPT, UPT, UR4, 0x40004040, URZ, UP2, !UPT ;  /* 0x40004040041d7890 */ /* 0x000fe400097fe4ff */
[----:B------:R-:W-:Y:S02]  /*1960*/  UIADD3.64 UR18, UPT, UPT, UR32, 0x80, URZ ;  /* 0x0000008020127897 */ /* 0x000fe4000fffe0ff */
[----:B------:R-:W-:Y:S02]  /*1970*/  UIADD3.64 UR20, UPT, UPT, UR28, 0x2, URZ ;  /* 0x000000021c147897 */ /* 0x000fe4000fffe0ff */
[----:B------:R-:W-:-:S02]  /*1980*/  UIADD3.64 UR22, UPT, UPT, UR32, 0x100, URZ ;  /* 0x0000010020167897 */ /* 0x000fc4000fffe0ff */
[----:B------:R-:W-:Y:S01]  /*1990*/  UIADD3.64 UR26, UPT, UPT, UR28, 0x4, URZ ;  /* 0x000000041c1a7897 */ /* 0x000fe2000fffe0ff */
[----:B------:R-:W-:Y:S01]  /*19a0*/  UMOV UR35, 0x4048490 ;  /* 0x0404849000237882 */ /* 0x000fe20000000000 */
[----:B------:R-:W-:Y:S01]  /*19b0*/  UMOV UR13, 0x40004040 ;  /* 0x40004040000d7882 */ /* 0x000fe20000000000 */
[----:B------:R-:W-:Y:S01]  /*19c0*/  UMOV UR15, 0x40004040 ;  /* 0x40004040000f7882 */ /* 0x000fe20000000000 */
[----:B------:R-:W-:Y:S01]  /*19d0*/  UMOV UR36, 0x0 ;  /* 0x0000000000247882 */ /* 0x000fe20000000000 */
[----:B------:R-:W-:Y:S01]  /*19e0*/  UMOV UR37, 0x4048490 ;  /* 0x0404849000257882 */ /* 0x000fe20000000000 */
[----:B------:R-:W-:Y:S01]  /*19f0*/  UMOV UR38, 0x0 ;  /* 0x0000000000267882 */ /* 0x000fe20000000000 */
[----:B------:R-:W-:Y:S01]  /*1a00*/  UMOV UR39, 0x4048490 ;  /* 0x0404849000277882 */ /* 0x000fe20000000000 */
[----:B------:R-:W-:Y:S01]  /*1a10*/  UMOV UR4, UR6 ;  /* 0x0000000600047c82 */ /* 0x000fe20008000000 */
[----:B------:R-:W-:Y:S01]  /*1a20*/  UMOV UR5, URZ ;  /* 0x000000ff00057c82 */ /* 0x000fe20008000000 */
[----:B------:R0:W-:Y:S01]  /*1a30*/  UTCHMMA gdesc[UR12], gdesc[UR14], tmem[UR11], tmem[UR34], idesc[UR35], !UPT ;  /* 0x00ff220e0c0075ea */ /* 0x0001e2000f80000b */
[----:B------:R-:W-:Y:S01]  /*1a40*/  UMOV UR40, 0x0 ;  /* 0x0000000000287882 */ /* 0x000fe20000000000 */
[----:B------:R-:W-:Y:S01]  /*1a50*/  UMOV UR41, 0x4048490 ;  /* 0x0404849000297882 */ /* 0x000fe20000000000 */
[----:B------:R0:W-:Y:S01]  /*1a60*/  UTCHMMA gdesc[UR32], gdesc[UR28], tmem[UR11], tmem[UR36], idesc[UR37], UPT ;  /* 0x00ff241c200075ea */ /* 0x0001e2000b80000b */
[----:B------:R-:W-:Y:S01]  /*1a70*/  UMOV UR4, UR4 ;  /* 0x0000000400047c82 */ /* 0x000fe20008000000 */
[----:B------:R0:W-:Y:S01]  /*1a80*/  UTCHMMA gdesc[UR18], gdesc[UR20], tmem[UR11], tmem[UR38], idesc[UR39], UPT ;  /* 0x00ff2614120075ea */ /* 0x0001e2000b80000b */
[----:B------:R0:W-:Y:S01]  /*1a90*/  UTCHMMA gdesc[UR22], gdesc[UR26], tmem[UR11], tmem[UR40], idesc[UR41], UPT ;  /* 0x00ff281a160075ea */ /* 0x0001e2000b80000b */
[----:B------:R0:W-:Y:S01]  /*1aa0*/  UTCBAR [UR4], URZ ;  /* 0x000000ff040073e9 */ /* 0x0001e200080000ff */
[----:B------:R-:W-:Y:S01]  /*1ab0*/  NOP ;  /* 0x0000000000007918 */ /* 0x000fe20000000000 */
.L_x_6:
[----:B------:R-:W-:Y:S05]  /*1ac0*/  @!P0 BRA `(.L_x_7) ;  /* 0x0000000000088947 */ /* 0x000fea0003800000 */
[----:B------:R-:W1:Y:S02]  /*1ad0*/  SYNCS.PHASECHK.TRANS64.TRYWAIT P2, [UR9+0x2800], RZ ;  /* 0x002800ffff0075a7 */ /* 0x000e640008041109 */
[----:B-1----:R-:W-:Y:S05]  /*1ae0*/  @!P2 BRA `(.L_x_8) ;  /* 0x0000003400a0a947 */ /* 0x002fea0003800000 */
.L_x_7:
[----:B------:R-:W-:Y:S06]  /*1af0*/  BAR.SYNC.DEFER_BLOCKING 0x0 ;  /* 0x0000000000007b1d */ /* 0x000fec0000010000 */
[----:B0-----:R-:W0:Y:S01]  /*1b00*/  LDCU UR4, c[0x0][0x3a8] ;  /* 0x00007500ff0477ac */ /* 0x001e220008000800 */
[----:B------:R-:W-:Y:S01]  /*1b10*/  LDTM.16dp32bit_t0_t15.x8 R4, tmem[UR10+0x100000] ;  /* 0x1000000a000479ee */ /* 0x000fe20008980000 */
[----:B------:R-:W0:Y:S01]  /*1b20*/  LDTM.16dp32bit_t16_t31.x8 R4, tmem[UR10+0x100008] ;  /* 0x1000080a000479ee */ /* 0x000e2200089a0000 */
[----:B------:R-:W1:Y:S01]  /*1b30*/  @!P6 SYNCS.CCTL.IV [UR9+0x2800] ;  /* 0x00280000ff00e9b1 */ /* 0x000e620008000009 */
[----:B------:R-:W-:Y:S01]  /*1b40*/  NOP ;  /* 0x0000000000007918 */ /* 0x000fe20000000000 */
[----:B------:R2:W5:Y:S04]  /*1b50*/  @P0 LDG.E.U16 R13, desc[UR24][R64.64] ;  /* 0x00000018400d0981 */ /* 0x000568000c1e1500 */
[----:B------:R2:W5:Y:S04]  /*1b60*/  @P0 LDG.E.U16 R15, desc[UR24][R62.64] ;  /* 0x000000183e0f0981 */ /* 0x000568000c1e1500 */
[----:B------:R2:W5:Y:S04]  /*1b70*/  @P0 LDG.E.U16 R69, desc[UR24][R60.64] ;  /* 0x000000183c450981 */ /* 0x000568000c1e1500 */
[----:B------:R2:W5:Y:S04]  /*1b80*/  @P0 LDG.E.U16 R71, desc[UR24][R58.64] ;  /* 0x000000183a470981 */ /* 0x000568000c1e1500 */
[----:B------:R2:W5:Y:S04]  /*1b90*/  @P0 LDG.E.U16 R87, desc[UR24][R56.64] ;  /* 0x0000001838570981 */ /* 0x000568000c1e1500 */
[----:B------:R2:W5:Y:S04]  /*1ba0*/  @P0 LDG.E.U16 R89, desc[UR24][R54.64] ;  /* 0x0000001836590981 */ /* 0x000568000c1e1500 */
[----:B------:R2:W5:Y:S04]  /*1bb0*/  @P0 LDG.E.U16 R91, desc[UR24][R48.64] ;  /* 0x00000018305b0981 */ /* 0x000568000c1e1500 */
[----:B------:R2:W5:Y:S01]  /*1bc0*/  @P0 LDG.E.U16 R93, desc[UR24][R46.64] ;  /* 0x000000182e5d0981 */ /* 0x000562000c1e1500 */
[----:B------:R-:W-:Y:S01]  /*1bd0*/  LOP3.LUT R12, R0, 0xf, RZ, 0xc0, !PT ;  /* 0x0000000f000c7812 */ /* 0x000fe200078ec0ff */
[----:B0-----:R-:W-:Y:S01]  /*1be0*/  FMUL R4, R4, UR4 ;  /* 0x0000000404047c20 */ /* 0x001fe20008400000 */
[----:B------:R-:W-:Y:S01]  /*1bf0*/  LOP3.LUT R17, R0, 0x60, RZ, 0xc0, !PT ;  /* 0x0000006000117812 */ /* 0x000fe200078ec0ff */
[----:B------:R-:W-:Y:S01]  /*1c00*/  FMUL R6, R6, UR4 ;  /* 0x0000000406067c20 */ /* 0x000fe20008400000 */
[----:B------:R-:W-:Y:S01]  /*1c10*/  LOP3.LUT R37, R0, 0x10, RZ, 0xc0, !PT ;  /* 0x0000001000257812 */ /* 0x000fe200078ec0ff */
[----:B------:R-:W-:Y:S01]  /*1c20*/  FMUL R5, R5, UR4 ;  /* 0x0000000405057c20 */ /* 0x000fe20008400000 */
[----:B------:R-:W-:Y:S01]  /*1c30*/  LEA.HI R12, R17, R12, RZ, 0x1f ;  /* 0x0000000c110c7211 */ /* 0x000fe200078ff8ff */
[----:B------:R-:W-:Y:S01]  /*1c40*/  FMUL R8, R8, UR4 ;  /* 0x0000000408087c20 */ /* 0x000fe20008400000 */
[----:B------:R-:W-:Y:S01]  /*1c50*/  SHF.R.U32.HI R36, RZ, 0x1, R37 ;  /* 0x00000001ff247819 */ /* 0x000fe20000011625 */
[----:B------:R-:W-:Y:S01]  /*1c60*/  FMUL R7, R7, UR4 ;  /* 0x0000000407077c20 */ /* 0x000fe20008400000 */
[----:B------:R-:W-:Y:S01]  /*1c70*/  FMUL R9, R9, UR4 ;  /* 0x0000000409097c20 */ /* 0x000fe20008400000 */
[----:B------:R-:W-:-:S02]  /*1c80*/  IMAD.IADD R45, R51, 0x1, R12 ;  /* 0x00000001332d7824 */ /* 0x000fc400078e020c */
[----:B------:R-:W-:Y:S01]  /*1c90*/  FMUL R10, R10, UR4 ;  /* 0x000000040a0a7c20 */ /* 0x000fe20008400000 */
[C---:B------:R-:W-:Y:S02]  /*1ca0*/  VIADD R12, R36.reuse, 0x2 ;  /* 0x00000002240c7836 */ /* 0x040fe40000000000 */
[----:B------:R-:W-:Y:S01]  /*1cb0*/  FMUL R11, R11, UR4 ;  /* 0x000000040b0b7c20 */ /* 0x000fe20008400000 */
[C---:B------:R-:W-:Y:S01]  /*1cc0*/  VIADD R14, R36.reuse, 0x3 ;  /* 0x00000003240e7836 */ /* 0x040fe20000000000 */
[C---:B------:R-:W-:Y:S02]  /*1cd0*/  ISETP.GE.AND P3, PT, R45.reuse, R36, PT ;  /* 0x000000242d00720c */ /* 0x040fe40003f66270 */
[C---:B------:R-:W-:Y:S01]  /*1ce0*/  ISETP.GE.AND P4, PT, R45.reuse, R12, PT ;  /* 0x0000000c2d00720c */ /* 0x040fe20003f86270 */
[----:B------:R-:W-:Y:S01]  /*1cf0*/  VIADD R12, R36, 0x4 ;  /* 0x00000004240c7836 */ /* 0x000fe20000000000 */
[----:B------:R-:W-:Y:S02]  /*1d00*/  FSEL R17, R4, -INF , P3 ;  /* 0xff80000004117808 */ /* 0x000fe40001800000 */
[----:B------:R-:W-:-:S02]  /*1d10*/  ISETP.GT.AND P2, PT, R45, R36, PT ;  /* 0x000000242d00720c */ /* 0x000fc40003f44270 */
[----:B------:R-:W-:Y:S02]  /*1d20*/  IADD3 R4, PT, PT, R36, 0x5, RZ ;  /* 0x0000000524047810 */ /* 0x000fe40007ffe0ff */
[----:B------:R-:W-:Y:S02]  /*1d30*/  FSEL R6, R6, -INF , P4 ;  /* 0xff80000006067808 */ /* 0x000fe40002000000 */
[----:B------:R-:W-:Y:S02]  /*1d40*/  FSEL R5, R5, -INF , P2 ;  /* 0xff80000005057808 */ /* 0x000fe40001000000 */
[C---:B------:R-:W-:Y:S01]  /*1d50*/  ISETP.GE.AND P4, PT, R45.reuse, R4, PT ;  /* 0x000000042d00720c */ /* 0x040fe20003f86270 */
[C---:B------:R-:W-:Y:S01]  /*1d60*/  VIADD R4, R36.reuse, 0x7 ;  /* 0x0000000724047836 */ /* 0x040fe20000000000 */
[C---:B------:R-:W-:Y:S01]  /*1d70*/  ISETP.GE.AND P2, PT, R45.reuse, R12, PT ;  /* 0x0000000c2d00720c */ /* 0x040fe20003f46270 */
[----:B------:R-:W-:Y:S01]  /*1d80*/  VIADD R12, R36, 0x6 ;  /* 0x00000006240c7836 */ /* 0x000fe20000000000 */
[----:B------:R-:W-:-:S02]  /*1d90*/  ISETP.GE.AND P3, PT, R45, R14, PT ;  /* 0x0000000e2d00720c */ /* 0x000fc40003f66270 */
[----:B------:R-:W-:Y:S02]  /*1da0*/  FSEL R8, R8, -INF , P2 ;  /* 0xff80000008087808 */ /* 0x000fe40001000000 */
[----:B------:R-:W-:Y:S02]  /*1db0*/  FSEL R7, R7, -INF , P3 ;  /* 0xff80000007077808 */ /* 0x000fe40001800000 */
[C---:B------:R-:W-:Y:S02]  /*1dc0*/  ISETP.GE.AND P2, PT, R45.reuse, R4, PT ;  /* 0x000000042d00720c */ /* 0x040fe40003f46270 */
[----:B------:R-:W-:Y:S02]  /*1dd0*/  ISETP.GE.AND P3, PT, R45, R12, PT ;  /* 0x0000000c2d00720c */ /* 0x000fe40003f66270 */
[----:B------:R-:W-:Y:S02]  /*1de0*/  FMNMX3 R4, R17, R5, R6, !PT ;  /* 0x0000000511047276 */ /* 0x000fe40007800006 */
[----:B------:R-:W-:-:S02]  /*1df0*/  FSEL R9, R9, -INF , P4 ;  /* 0xff80000009097808 */ /* 0x000fc40002000000 */
[----:B------:R-:W-:Y:S02]  /*1e00*/  FSEL R10, R10, -INF , P3 ;  /* 0xff8000000a0a7808 */ /* 0x000fe40001800000 */
[----:B------:R-:W-:Y:S02]  /*1e10*/  FMNMX3 R4, R4, R7, R8, !PT ;  /* 0x0000000704047276 */ /* 0x000fe40007800008 */
[----:B------:R-:W-:Y:S02]  /*1e20*/  FSEL R11, R11, -INF , P2 ;  /* 0xff8000000b0b7808 */ /* 0x000fe40001000000 */
[----:B------:R-:W-:-:S04]  /*1e30*/  FMNMX3 R4, R4, R9, R10, !PT ;  /* 0x0000000904047276 */ /* 0x000fc8000780000a */
[----:B------:R-:W-:-:S05]  /*1e40*/  FMNMX R4, R11, R4, !PT ;  /* 0x000000040b047209 */ /* 0x000fca0007800000 */
[----:B------:R-:W0:Y:S02]  /*1e50*/  SHFL.BFLY PT, R19, R4, 0x10, 0x1f ;  /* 0x0e001f0004137f89 */ /* 0x000e2400000e0000 */
[----:B0-----:R-:W-:-:S05]  /*1e60*/  FMNMX3 R50, R4, -INF , R19, !PT ;  /* 0xff80000004327876 */ /* 0x001fca0007800013 */
[--C-:B------:R-:W-:Y:S01]  /*1e70*/  FADD R17, R17, -R50.reuse ;  /* 0x8000003211117221 */ /* 0x100fe20000000000 */
[--C-:B------:R-:W-:Y:S01]  /*1e80*/  FADD R5, R5, -R50.reuse ;  /* 0x8000003205057221 */ /* 0x100fe20000000000 */
[--C-:B------:R-:W-:Y:S01]  /*1e90*/  FADD R6, R6, -R50.reuse ;  /* 0x8000003206067221 */ /* 0x100fe20000000000 */
[--C-:B------:R-:W-:Y:S01]  /*1ea0*/  FADD R7, R7, -R50.reuse ;  /* 0x8000003207077221 */ /* 0x100fe20000000000 */
[----:B------:R-:W-:Y:S01]  /*1eb0*/  FMUL R17, R17, 1.4426950216293334961 ;  /* 0x3fb8aa3b11117820 */ /* 0x000fe20000400000 */
[----:B------:R-:W-:Y:S01]  /*1ec0*/  FMUL R5, R5, 1.4426950216293334961 ;  /* 0x3fb8aa3b05057820 */ /* 0x000fe20000400000 */
[----:B------:R-:W-:Y:S01]  /*1ed0*/  FMUL R6, R6, 1.4426950216293334961 ;  /* 0x3fb8aa3b06067820 */ /* 0x000fe20000400000 */
[----:B------:R-:W-:Y:S01]  /*1ee0*/  FMUL R7, R7, 1.4426950216293334961 ;  /* 0x3fb8aa3b07077820 */ /* 0x000fe20000400000 */
[--C-:B------:R-:W-:Y:S01]  /*1ef0*/  FADD R8, R8, -R50.reuse ;  /* 0x8000003208087221 */ /* 0x100fe20000000000 */
[----:B------:R-:W-:Y:S01]  /*1f00*/  MUFU.EX2 R12, R5 ;  /* 0x00000005000c7308 */ /* 0x000fe20000000800 */
[--C-:B------:R-:W-:Y:S01]  /*1f10*/  FADD R9, R9, -R50.reuse ;  /* 0x8000003209097221 */ /* 0x100fe20000000000 */
[--C-:B------:R-:W-:Y:S01]  /*1f20*/  FADD R10, R10, -R50.reuse ;  /* 0x800000320a0a7221 */ /* 0x100fe20000000000 */
[----:B------:R-:W-:Y:S01]  /*1f30*/  FMUL R8, R8, 1.4426950216293334961 ;  /* 0x3fb8aa3b08087820 */ /* 0x000fe20000400000 */
[----:B------:R-:W-:Y:S01]  /*1f40*/  FADD R11, R11, -R50 ;  /* 0x800000320b0b7221 */ /* 0x000fe20000000000 */
[----:B------:R-:W-:Y:S01]  /*1f50*/  FMUL R9, R9, 1.4426950216293334961 ;  /* 0x3fb8aa3b09097820 */ /* 0x000fe20000400000 */
[----:B------:R-:W-:-:S02]  /*1f60*/  FMUL R10, R10, 1.4426950216293334961 ;  /* 0x3fb8aa3b0a0a7820 */ /* 0x000fc40000400000 */
[----:B------:R-:W0:Y:S01]  /*1f70*/  MUFU.EX2 R17, R17 ;  /* 0x0000001100117308 */ /* 0x000e220000000800 */
[----:B------:R-:W-:-:S07]  /*1f80*/  FMUL R11, R11, 1.4426950216293334961 ;  /* 0x3fb8aa3b0b0b7820 */ /* 0x000fce0000400000 */
[----:B------:R-:W3:Y:S08]  /*1f90*/  MUFU.EX2 R6, R6 ;  /* 0x0000000600067308 */ /* 0x000ef00000000800 */
[----:B------:R-:W4:Y:S01]  /*1fa0*/  MUFU.EX2 R7, R7 ;  /* 0x0000000700077308 */ /* 0x000f220000000800 */
[----:B0-----:R-:W-:-:S07]  /*1fb0*/  FADD R5, R17, R12 ;  /* 0x0000000c11057221 */ /* 0x001fce0000000000 */
[----:B------:R-:W0:Y:S01]  /*1fc0*/  MUFU.EX2 R8, R8 ;  /* 0x0000000800087308 */ /* 0x000e220000000800 */
[----:B---3--:R-:W-:-:S07]  /*1fd0*/  FADD R4, R6, R5 ;  /* 0x0000000506047221 */ /* 0x008fce0000000000 */
[----:B------:R-:W3:Y:S01]  /*1fe0*/  MUFU.EX2 R9, R9 ;  /* 0x0000000900097308 */ /* 0x000ee20000000800 */
[----:B----4-:R-:W-:-:S07]  /*1ff0*/  FADD R5, R7, R4 ;  /* 0x0000000407057221 */ /* 0x010fce0000000000 */
[----:B------:R-:W4:Y:S01]  /*2000*/  MUFU.EX2 R10, R10 ;  /* 0x0000000a000a7308 */ /* 0x000f220000000800 */
[----:B0-----:R-:W-:-:S07]  /*2010*/  FADD R4, R8, R5 ;  /* 0x0000000508047221 */ /* 0x001fce0000000000 */
[----:B------:R-:W0:Y:S01]  /*2020*/  MUFU.EX2 R11, R11 ;  /* 0x0000000b000b7308 */ /* 0x000e220000000800 */
[----:B---3--:R-:W-:-:S04]  /*2030*/  FADD R5, R9, R4 ;  /* 0x0000000409057221 */ /* 0x008fc80000000000 */
[----:B----4-:R-:W-:Y:S01]  /*2040*/  FADD R4, R10, R5 ;  /* 0x000000050a047221 */ /* 0x010fe20000000000 */
[----:B------:R-:W-:Y:S02]  /*2050*/  F2FP.BF16.F32.PACK_AB R5, R7, R6 ;  /* 0x000000060705723e */ /* 0x000fe400000010ff */
[----:B------:R-:W-:Y:S01]  /*2060*/  F2FP.BF16.F32.PACK_AB R6, R9, R8 ;  /* 0x000000080906723e */ /* 0x000fe200000010ff */
[C---:B0-----:R-:W-:Y:S01]  /*2070*/  FADD R53, R11.reuse, R4 ;  /* 0x000000040b357221 */ /* 0x041fe20000000000 */
[----:B------:R-:W-:Y:S02]  /*2080*/  F2FP.BF16.F32.PACK_AB R4, R12, R17 ;  /* 0x000000110c04723e */ /* 0x000fe400000010ff */
[----:B------:R-:W-:Y:S02]  /*2090*/  F2FP.BF16.F32.PACK_AB R7, R11, R10 ;  /* 0x0000000a0b07723e */ /* 0x000fe400000010ff */
[----:B------:R2:W0:Y:S01]  /*20a0*/  SHFL.BFLY PT, R44, R53, 0x10, 0x1f ;  /* 0x0e001f00352c7f89 */ /* 0x00042200000e0000 */
[----:B-1----:R-:W-:Y:S05]  /*20b0*/  @!P0 BRA `(.L_x_9) ;  /* 0x0000000000088947 */ /* 0x002fea0003800000 */
[----:B------:R1:W-:Y:S01]  /*20c0*/  STTM.16dp32bit_t0_t15.x4 tmem[UR10+0x40], R4 ;  /* 0x00004004000079ed */ /* 0x0003e2000890000a */
[----:B------:R1:W-:Y:S02]  /*20d0*/  STTM.16dp32bit_t16_t31.x4 tmem[UR10+0x44], R4 ;  /* 0x00004404000079ed */ /* 0x0003e4000892000a */
.L_x_9:
[----:B-----5:R-:W-:Y:S01]  /*20e0*/  STS.U16 [R42+UR9+0x2000], R13 ;  /* 0x0020000d2a007988 */ /* 0x020fe20008000409 */
[----:B-1----:R-:W-:-:S03]  /*20f0*/  FADD R4, -R50, -INF ;  /* 0xff80000032047421 */ /* 0x002fc60000000100 */
[----:B------:R1:W-:Y:S01]  /*2100*/  STS.U16 [R42+UR9+0x2100], R15 ;  /* 0x0021000f2a007988 */ /* 0x0003e20008000409 */
[----:B------:R-:W-:-:S03]  /*2110*/  FMUL R52, R4, 1.4426950216293334961 ;  /* 0x3fb8aa3b04347820 */ /* 0x000fc60000400000 */
[----:B------:R3:W-:Y:S03]  /*2120*/  STS.U16 [R42+UR9+0x2200], R69 ;  /* 0x002200452a007988 */ /* 0x0007e60008000409 */
[----:B------:R-:W4:Y:S01]  /*2130*/  MUFU.EX2 R52, R52 ;  /* 0x0000003400347308 */ /* 0x000f220000000800 */
[----:B------:R3:W-:Y:S04]  /*2140*/  STS.U16 [R42+UR9+0x2300], R71 ;  /* 0x002300472a007988 */ /* 0x0007e80008000409 */
[----:B------:R3:W-:Y:S04]  /*2150*/  STS.U16 [R42+UR9+0x2400], R87 ;  /* 0x002400572a007988 */ /* 0x0007e80008000409 */
[----:B------:R3:W-:Y:S04]  /*2160*/  STS.U16 [R42+UR9+0x2500], R89 ;  /* 0x002500592a007988 */ /* 0x0007e80008000409 */
[----:B------:R3:W-:Y:S04]  /*2170*/  STS.U16 [R42+UR9+0x2600], R91 ;  /* 0x0026005b2a007988 */ /* 0x0007e80008000409 */
[----:B------:R3:W-:Y:S01]  /*2180*/  STS.U16 [R42+UR9+0x2700], R93 ;  /* 0x0027005d2a007988 */ /* 0x0007e20008000409 */
[----:B------:R-:W2:Y:S02]  /*2190*/  FENCE.VIEW.ASYNC.T ;  /* 0x00000000000073c6 */ /* 0x000ea40000000200 */
[----:B--2---:R-:W-:Y:S06]  /*21a0*/  BAR.SYNC.DEFER_BLOCKING 0x0 ;  /* 0x0000000000007b1d */ /* 0x004fec0000010000 */
[----:B-1----:R-:W1:Y:S01]  /*21b0*/  LDTM.16dp32bit_t0_t15.x32 R4, tmem[UR10] ;  /* 0x0000000a000479ee */ /* 0x002e620008a80000 */
[----:B------:R-:W2:Y:S01]  /*21c0*/  LDTM.16dp32bit_t16_t31.x32 R4, tmem[UR10+0x20] ;  /* 0x0000200a000479ee */ /* 0x000ea20008aa0000 */
[----:B------:R-:W-:Y:S01]  /*21d0*/  NOP ;  /* 0x0000000000007918 */ /* 0x000fe20000000000 */
[----:B---34-:R-:W-:Y:S05]  /*21e0*/  @!P0 BRA `(.L_x_10) ;  /* 0x0000000000888947 */ /* 0x018fea0003800000 */
[C---:B-12---:R-:W-:Y:S01]  /*21f0*/  FMUL R4, R52.reuse, R4 ;  /* 0x0000000434047220 */ /* 0x046fe20000400000 */
[C---:B------:R-:W-:Y:S01]  /*2200*/  FMUL R5, R52.reuse, R5 ;  /* 0x0000000534057220 */ /* 0x040fe20000400000 */
        /* <DEDUP_REMOVED lines=29> */
[----:B------:R-:W-:-:S04]  /*23e0*/  FMUL R35, R52, R35 ;  /* 0x0000002334237220 */ /* 0x000fc80000400000 */
[----:B------:R3:W-:Y:S01]  /*23f0*/  STTM.16dp32bit_t0_t15.x32 tmem[UR10], R4 ;  /* 0x00000004000079ed */ /* 0x0007e20008a8000a */
[----:B------:R3:W-:Y:S02]  /*2400*/  STTM.16dp32bit_t16_t31.x32 tmem[UR10+0x20], R4 ;  /* 0x00002004000079ed */ /* 0x0007e40008aa000a */
.L_x_10:
[----:B--2---:R-:W2:Y:S02]  /*2410*/  FENCE.VIEW.ASYNC.T ;  /* 0x00000000000073c6 */ /* 0x004ea40000000200 */
[----:B--2---:R-:W-:Y:S01]  /*2420*/  BAR.SYNC.DEFER_BLOCKING 0x0 ;  /* 0x0000000000007b1d */ /* 0x004fe20000010000 */
[----:B0-----:R-:W-:Y:S01]  /*2430*/  FADD R53, R53, R44 ;  /* 0x0000002c35357221 */ /* 0x001fe20000000000 */
[----:B------:R-:W-:Y:S01]  /*2440*/  UIADD3 UR16, UPT, UPT, UR9, 0x3800, URZ ;  /* 0x0000380009107890 */ /* 0x000fe2000fffe0ff */
[----:B------:R-:W-:Y:S01]  /*2450*/  FSEL R71, R50, -INF , P0 ;  /* 0xff80000032477808 */ /* 0x000fe20000000000 */
[----:B------:R-:W-:Y:S01]  /*2460*/  UIADD3 UR40, UPT, UPT, UR31, 0x40, URZ ;  /* 0x000000401f287890 */ /* 0x000fe2000fffe0ff */
[----:B------:R-:W-:-:S05]  /*2470*/  FADD R53, R52, R53 ;  /* 0x0000003534357221 */ /* 0x000fca0000000000 */
[----:B------:R-:W-:Y:S01]  /*2480*/  FSEL R44, R53, 1, P0 ;  /* 0x3f800000352c7808 */ /* 0x000fe20000000000 */
[----:B------:R0:W-:Y:S06]  /*2490*/  MEMBAR.ALL.CTA ;  /* 0x0000000000007992 */ /* 0x0001ec0000008000 */
[----:B0-----:R-:W0:Y:S02]  /*24a0*/  FENCE.VIEW.ASYNC.S ;  /* 0x00000000000073c6 */ /* 0x001e240000000000 */
[----:B0-----:R-:W-:Y:S06]  /*24b0*/  BAR.SYNC.DEFER_BLOCKING 0x0 ;  /* 0x0000000000007b1d */ /* 0x001fec0000010000 */
[----:B------:R-:W-:Y:S05]  /*24c0*/  @!P1 BRA `(.L_x_11) ;  /* 0x0000000000449947 */ /* 0x000fea0003800000 */
[----:B------:R-:W-:Y:S01]  /*24d0*/  UIADD3 UR4, UPT, UPT, UR9, 0x2000, URZ ;  /* 0x0000200009047890 */ /* 0x000fe2000fffe0ff */
[----:B------:R-:W-:Y:S01]  /*24e0*/  BSSY.RECONVERGENT B0, `(.L_x_12) ;  /* 0x000000e000007945 */ /* 0x000fe20003800200 */
[----:B------:R-:W-:Y:S02]  /*24f0*/  ELECT P0, URZ, PT ;  /* 0x0000000000ff782f */ /* 0x000fe40003800000 */
[----:B------:R-:W-:Y:S01]  /*2500*/  USHF.R.U32.HI UR4, URZ, 0x4, UR4 ;  /* 0x00000004ff047899 */ /* 0x000fe20008011604 */
[----:B------:R-:W-:Y:S01]  /*2510*/  UMOV UR12, 0x0 ;  /* 0x00000000000c7882 */ /* 0x000fe20000000000 */
[----:B------:R-:W-:Y:S02]  /*2520*/  UMOV UR13, 0x4100490 ;  /* 0x04100490000d7882 */ /* 0x000fe40000000000 */
[----:B------:R-:W-:Y:S01]  /*2530*/  USGXT.U32 UR4, UR4, 0xe ;  /* 0x0000000e0404789a */ /* 0x000fe20008000000 */
[----:B------:R-:W-:-:S08]  /*2540*/  UMOV UR5, 0xc0004010 ;  /* 0xc000401000057882 */ /* 0x000fd00000000000 */
[----:B------:R0:W-:Y:S01]  /*2550*/  UTCHMMA tmem[UR40], gdesc[UR4], tmem[UR31], tmem[UR12], idesc[UR13], UPT ;  /* 0x00ff0c04280079ea */ /* 0x0001e2000b80001f */
[----:B------:R-:W-:Y:S05]  /*2560*/  @!P0 BRA `(.L_x_13) ;  /* 0x0000000000148947 */ /* 0x000fea0003800000 */
[----:B0-----:R-:W-:Y:S01]  /*2570*/  UMOV UR4, UR16 ;  /* 0x0000001000047c82 */ /* 0x001fe20008000000 */
[----:B------:R-:W-:Y:S02]  /*2580*/  UMOV UR5, URZ ;  /* 0x000000ff00057c82 */ /* 0x000fe40008000000 */
[----:B------:R-:W-:Y:S02]  /*2590*/  UMOV UR4, UR4 ;  /* 0x0000000400047c82 */ /* 0x000fe40008000000 */
[----:B------:R2:W-:Y:S01]  /*25a0*/  UTCBAR [UR4], URZ ;  /* 0x000000ff040073e9 */ /* 0x0005e200080000ff */
[----:B------:R-:W-:Y:S02]  /*25b0*/  NOP ;  /* 0x0000000000007918 */ /* 0x000fe40000000000 */
.L_x_13:
[----:B0-2---:R-:W-:Y:S05]  /*25c0*/  BSYNC.RECONVERGENT B0 ;  /* 0x0000000000007941 */ /* 0x005fea0003800200 */
.L_x_12:
[----:B------:R-:W-:Y:S05]  /*25d0*/  BRA `(.L_x_14) ;  /* 0x0000000000087947 */ /* 0x000fea0003800000 */
.L_x_11:
[----:B------:R-:W-:-:S13]  /*25e0*/  ISETP.GE.AND P0, PT, R51, RZ, PT ;  /* 0x000000ff3300720c */ /* 0x000fda0003f06270 */
[----:B------:R-:W-:Y:S05]  /*25f0*/  @!P0 BRA `(.L_x_15) ;  /* 0x0000001000a88947 */ /* 0x000fea0003800000 */
.L_x_14:
[----:B------:R-:W-:Y:S01]  /*2600*/  USHF.R.U32.HI UR18, URZ, 0x4, UR9 ;  /* 0x00000004ff127899 */ /* 0x000fe20008011609 */
[----:B------:R-:W-:Y:S01]  /*2610*/  IMAD.SHL.U32 R43, R43, 0x10, RZ ;  /* 0x000000102b2b7824 */ /* 0x000fe200078e00ff */
[----:B------:R-:W-:Y:S01]  /*2620*/  USHF.R.U32.HI UR26, URZ, 0x4, UR6 ;  /* 0x00000004ff1a7899 */ /* 0x000fe20008011606 */
[----:B-1-3--:R-:W-:Y:S01]  /*2630*/  HFMA2 R12, -RZ, RZ, 0, 0 ;  /* 0x00000000ff0c7431 */ /* 0x00afe200000001ff */
[----:B------:R-:W-:Y:S01]  /*2640*/  USGXT.U32 UR18, UR18, 0xe ;  /* 0x0000000e1212789a */ /* 0x000fe20008000000 */
[----:B------:R-:W-:Y:S01]  /*2650*/  VIADD R50, R51, 0x30 ;  /* 0x0000003033327836 */ /* 0x000fe20000000000 */
[----:B------:R-:W-:Y:S01]  /*2660*/  USGXT.U32 UR26, UR26, 0xe ;  /* 0x0000000e1a1a789a */ /* 0x000fe20008000000 */
[----:B------:R-:W-:Y:S01]  /*2670*/  IMAD.MOV.U32 R51, RZ, RZ, RZ ;  /* 0x000000ffff337224 */ /* 0x000fe200078e00ff */
[----:B------:R-:W-:Y:S01]  /*2680*/  UIADD3 UR6, UPT, UPT, UR9, 0x3000, URZ ;  /* 0x0000300009067890 */ /* 0x000fe2000fffe0ff */
[----:B------:R-:W-:Y:S01]  /*2690*/  IMAD.MOV.U32 R52, RZ, RZ, R43 ;  /* 0x000000ffff347224 */ /* 0x000fe200078e002b */
[----:B------:R-:W-:-:S02]  /*26a0*/  USHF.L.U32 UR28, UR7, 0x4, URZ ;  /* 0x00000004071c7899 */ /* 0x000fc400080006ff */
[----:B------:R-:W-:Y:S02]  /*26b0*/  UIADD3 UR12, UP3, UPT, UR18, 0x80, URZ ;  /* 0x00000080120c7890 */ /* 0x000fe4000ff7e0ff */
[----:B------:R-:W-:Y:S01]  /*26c0*/  UIADD3 UR14, UP2, UPT, UR26, 0x2, URZ ;  /* 0x000000021a0e7890 */ /* 0x000fe2000ff5e0ff */
[----:B------:R-:W-:Y:S01]  /*26d0*/  UMOV UR5, URZ ;  /* 0x000000ff00057c82 */ /* 0x000fe20008000000 */
[----:B------:R-:W-:Y:S01]  /*26e0*/  UMOV UR4, URZ ;  /* 0x000000ff00047c82 */ /* 0x000fe20008000000 */
[----:B------:R-:W-:Y:S01]  /*26f0*/  USHF.R.U32.HI UR6, URZ, 0x4, UR6 ;  /* 0x00000004ff067899 */ /* 0x000fe20008011606 */
[----:B------:R-:W-:Y:S01]  /*2700*/  IMAD.U32 R53, RZ, RZ, UR28 ;  /* 0x0000001cff357e24 */ /* 0x000fe2000f8e00ff */
[----:B------:R-:W-:Y:S02]  /*2710*/  UIADD3.X UR13, UPT, UPT, UR5, 0x40004040, URZ, UP3, !UPT ;  /* 0x40004040050d7890 */ /* 0x000fe40009ffe4ff */
[----:B------:R-:W-:Y:S02]  /*2720*/  UIADD3.X UR15, UPT, UPT, UR4, 0x40004040, URZ, UP2, !UPT ;  /* 0x40004040040f7890 */ /* 0x000fe400097fe4ff */
[----:B------:R-:W-:-:S02]  /*2730*/  UIADD3 UR32, UP2, UPT, UR12, 0x80, URZ ;  /* 0x000000800c207890 */ /* 0x000fc4000ff5e0ff */
[----:B------:R-:W-:Y:S02]  /*2740*/  UIADD3 UR34, UP3, UPT, UR12, 0x100, URZ ;  /* 0x000001000c227890 */ /* 0x000fe4000ff7e0ff */
[----:B------:R-:W-:Y:S02]  /*2750*/  USGXT.U32 UR27, UR6, 0xe ;  /* 0x0000000e061b789a */ /* 0x000fe40008000000 */
[----:B------:R-:W-:Y:S01]  /*2760*/  UISETP.NE.U32.AND UP1, UPT, UR17, URZ, UPT ;  /* 0x000000ff1100728c */ /* 0x000fe2000bf25070 */
[----:B------:R-:W-:Y:S01]  /*2770*/  UMOV UR29, 0x1 ;  /* 0x00000001001d7882 */ /* 0x000fe20000000000 */
[----:B------:R-:W0:Y:S01]  /*2780*/  LDCU UR41, c[0x0][0x3a8] ;  /* 0x00007500ff2977ac */ /* 0x000e220008000800 */
[----:B------:R-:W-:Y:S02]  /*2790*/  UIADD3.X UR33, UPT, UPT, UR13, URZ, URZ, UP2, !UPT ;  /* 0x000000ff0d217290 */ /* 0x000fe400097fe4ff */
[----:B------:R-:W-:Y:S02]  /*27a0*/  UIADD3.X UR35, UPT, UPT, UR13, URZ, URZ, UP3, !UPT ;  /* 0x000000ff0d237290 */ /* 0x000fe40009ffe4ff */
[----:B------:R-:W-:-:S02]  /*27b0*/  UIADD3.64 UR36, UPT, UPT, UR14, 0x2, URZ ;  /* 0x000000020e247897 */ /* 0x000fc4000fffe0ff */
[----:B------:R-:W-:Y:S01]  /*27c0*/  UIADD3.64 UR38, UPT, UPT, UR14, 0x4, URZ ;  /* 0x000000040e267897 */ /* 0x000fe2000fffe0ff */
[----:B------:R-:W-:Y:S01]  /*27d0*/  UMOV UR6, URZ ;  /* 0x000000ff00067c82 */ /* 0x000fe20008000000 */
[----:B------:R-:W-:Y:S01]  /*27e0*/  UMOV UR7, URZ ;  /* 0x000000ff00077c82 */ /* 0x000fe20008000000 */
[----:B------:R-:W-:-:S09]  /*27f0*/  UMOV UR30, UR16 ;  /* 0x00000010001e7c82 */ /* 0x000fd20008000000 */
.L_x_20:
[----:B------:R-:W-:-:S04]  /*2800*/  IMAD.WIDE R4, R52, 0x2, R84 ;  /* 0x0000000234047825 */ /* 0x000fc800078e0254 */
[C---:B------:R-:W-:Y:S02]  /*2810*/  IMAD.WIDE R14, R52.reuse, 0x2, R76 ;  /* 0x00000002340e7825 */ /* 0x040fe400078e024c */
[----:B------:R-:W2:Y:S02]  /*2820*/  LDG.E.U16 R5, desc[UR24][R4.64] ;  /* 0x0000001804057981 */ /* 0x000ea4000c1e1500 */
[C---:B------:R-:W-:Y:S02]  /*2830*/  IMAD.WIDE R6, R52.reuse, 0x2, R82 ;  /* 0x0000000234067825 */ /* 0x040fe400078e0252 */
[----:B------:R-:W3:Y:S02]  /*2840*/  LDG.E.U16 R15, desc[UR24][R14.64] ;  /* 0x000000180e0f7981 */ /* 0x000ee4000c1e1500 */
[C---:B------:R-:W-:Y:S02]  /*2850*/  IMAD.WIDE R16, R52.reuse, 0x2, R74 ;  /* 0x0000000234107825 */ /* 0x040fe400078e024a */
[----:B------:R-:W4:Y:S02]  /*2860*/  LDG.E.U16 R6, desc[UR24][R6.64] ;  /* 0x0000001806067981 */ /* 0x000f24000c1e1500 */
[----:B------:R-:W-:-:S02]  /*2870*/  IMAD.WIDE R8, R52, 0x2, R80 ;  /* 0x0000000234087825 */ /* 0x000fc400078e0250 */
[----:B------:R-:W5:Y:S02]  /*2880*/  LDG.E.U16 R16, desc[UR24][R16.64] ;  /* 0x0000001810107981 */ /* 0x000f64000c1e1500 */
[C---:B------:R-:W-:Y:S02]  /*2890*/  IMAD.WIDE R18, R52.reuse, 0x2, R72 ;  /* 0x0000000234127825 */ /* 0x040fe400078e0248 */
[----:B------:R-:W5:Y:S02]  /*28a0*/  LDG.E.U16 R9, desc[UR24][R8.64] ;  /* 0x0000001808097981 */ /* 0x000f64000c1e1500 */
[C---:B------:R-:W-:Y:S02]  /*28b0*/  IMAD.WIDE R10, R52.reuse, 0x2, R78 ;  /* 0x00000002340a7825 */ /* 0x040fe400078e024e */
[----:B------:R-:W5:Y:S02]  /*28c0*/  LDG.E.U16 R19, desc[UR24][R18.64] ;  /* 0x0000001812137981 */ /* 0x000f64000c1e1500 */
[----:B------:R-:W-:-:S02]  /*28d0*/  IMAD.WIDE R20, R52, 0x2, R66 ;  /* 0x0000000234147825 */ /* 0x000fc400078e0242 */
[----:B------:R-:W5:Y:S04]  /*28e0*/  LDG.E.U16 R10, desc[UR24][R10.64] ;  /* 0x000000180a0a7981 */ /* 0x000f68000c1e1500 */
[----:B------:R-:W5:Y:S01]  /*28f0*/  LDG.E.U16 R20, desc[UR24][R20.64] ;  /* 0x0000001814147981 */ /* 0x000f62000c1e1500 */
[----:B------:R-:W-:Y:S02]  /*2900*/  UMOV UR4, 0x1 ;  /* 0x0000000100047882 */ /* 0x000fe40000000000 */
[----:B------:R-:W-:-:S04]  /*2910*/  @!UP0 UIADD3 UR4, UPT, UPT, -UR4, 0x100000, URZ ;  /* 0x0010000004048890 */ /* 0x000fc8000fffe1ff */
[----:B------:R-:W-:Y:S02]  /*2920*/  @!UP0 USHF.L.U32 UR5, UR4, 0xb, URZ ;  /* 0x0000000b04058899 */ /* 0x000fe400080006ff */
[----:B------:R-:W-:Y:S01]  /*2930*/  @!UP0 USHF.L.U32 UR4, UR4, 0x1, URZ ;  /* 0x0000000104048899 */ /* 0x000fe200080006ff */
[----:B------:R-:W-:Y:S01]  /*2940*/  VOTEU.ALL UP2, P6 ;  /* 0x0000000000ff7886 */ /* 0x000fe20003040000 */
[----:B--2---:R1:W-:Y:S04]  /*2950*/  STS.U16 [R42+UR9+0x2800], R5 ;  /* 0x002800052a007988 */ /* 0x0043e80008000409 */
[----:B---3--:R1:W-:Y:S04]  /*2960*/  STS.U16 [R42+UR9+0x2c00], R15 ;  /* 0x002c000f2a007988 */ /* 0x0083e80008000409 */
[----:B----4-:R1:W-:Y:S04]  /*2970*/  STS.U16 [R41+UR9+0x2900], R6 ;  /* 0x0029000629007988 */ /* 0x0103e80008000409 */
[----:B-----5:R1:W-:Y:S04]  /*2980*/  STS.U16 [R41+UR9+0x2d00], R16 ;  /* 0x002d001029007988 */ /* 0x0203e80008000409 */
[----:B------:R1:W-:Y:S04]  /*2990*/  STS.U16 [R40+UR9+0x2a00], R9 ;  /* 0x002a000928007988 */ /* 0x0003e80008000409 */
[----:B------:R1:W-:Y:S04]  /*29a0*/  STS.U16 [R40+UR9+0x2e00], R19 ;  /* 0x002e001328007988 */ /* 0x0003e80008000409 */
[----:B------:R1:W-:Y:S04]  /*29b0*/  STS.U16 [R39+UR9+0x2b00], R10 ;  /* 0x002b000a27007988 */ /* 0x0003e80008000409 */
[----:B------:R1:W-:Y:S01]  /*29c0*/  STS.U16 [R39+UR9+0x2f00], R20 ;  /* 0x002f001427007988 */ /* 0x0003e20008000409 */
[----:B------:R2:W-:Y:S06]  /*29d0*/  MEMBAR.ALL.CTA ;  /* 0x0000000000007992 */ /* 0x0005ec0000008000 */
[----:B--2---:R-:W-:Y:S04]  /*29e0*/  FENCE.VIEW.ASYNC.S ;  /* 0x00000000000073c6 */ /* 0x004fe80000000000 */
[----:B------:R-:W2:Y:S02]  /*29f0*/  FENCE.VIEW.ASYNC.S ;  /* 0x00000000000073c6 */ /* 0x000ea40000000000 */
[----:B--2---:R1:W2:Y:S02]  /*2a00*/  @!UP2 SYNCS.EXCH.64 URZ, [UR9+0x3810], UR4 ;  /* 0x0038100409ffa5b2 */ /* 0x0042a40008000100 */
[----:B--2---:R-:W-:Y:S06]  /*2a10*/  BAR.SYNC.DEFER_BLOCKING 0x0 ;  /* 0x0000000000007b1d */ /* 0x004fec0000010000 */
[----:B-1----:R-:W-:Y:S05]  /*2a20*/  BRA.U UP1, `(.L_x_16) ;  /* 0x0000000101507547 */ /* 0x002fea000b800000 */
[----:B------:R-:W-:Y:S01]  /*2a30*/  UIADD3 UR4, UPT, UPT, UR9, 0x3810, URZ ;  /* 0x0000381009047890 */ /* 0x000fe2000fffe0ff */
[----:B------:R-:W-:Y:S01]  /*2a40*/  UMOV UR19, 0x40004040 ;  /* 0x4000404000137882 */ /* 0x000fe20000000000 */
[----:B------:R-:W-:Y:S01]  /*2a50*/  UMOV UR16, UR26 ;  /* 0x0000001a00107c82 */ /* 0x000fe20008000000 */
[----:B------:R-:W-:Y:S01]  /*2a60*/  UMOV UR17, 0x40004040 ;  /* 0x4000404000117882 */ /* 0x000fe20000000000 */
[----:B------:R-:W-:Y:S01]  /*2a70*/  UMOV UR20, 0x0 ;  /* 0x0000000000147882 */ /* 0x000fe20000000000 */
[----:B------:R-:W-:Y:S01]  /*2a80*/  UMOV UR21, 0x4048490 ;  /* 0x0404849000157882 */ /* 0x000fe20000000000 */
[----:B------:R-:W-:Y:S01]  /*2a90*/  UMOV UR22, 0x0 ;  /* 0x0000000000167882 */ /* 0x000fe20000000000 */
[----:B------:R-:W-:Y:S01]  /*2aa0*/  UMOV UR23, 0x4048490 ;  /* 0x0404849000177882 */ /* 0x000fe20000000000 */
[----:B------:R-:W-:Y:S01]  /*2ab0*/  UMOV UR42, 0x0 ;  /* 0x00000000002a7882 */ /* 0x000fe20000000000 */
[----:B------:R-:W-:Y:S01]  /*2ac0*/  UMOV UR43, 0x4048490 ;  /* 0x04048490002b7882 */ /* 0x000fe20000000000 */
[----:B------:R1:W-:Y:S01]  /*2ad0*/  UTCHMMA gdesc[UR18], gdesc[UR16], tmem[UR11], tmem[UR20], idesc[UR21], !UPT ;  /* 0x00ff1410120075ea */ /* 0x0003e2000f80000b */
[----:B------:R-:W-:Y:S01]  /*2ae0*/  UMOV UR5, URZ ;  /* 0x000000ff00057c82 */ /* 0x000fe20008000000 */
        /* <DEDUP_REMOVED lines=8> */
.L_x_16:
[----:B------:R-:W2:Y:S01]  /*2b70*/  SYNCS.PHASECHK.TRANS64.TRYWAIT P0, [UR9+0x3810], RZ ;  /* 0x003810ffff0075a7 */ /* 0x000ea20008001109 */
[----:B------:R-:W-:Y:S01]  /*2b80*/  IADD3 R13, P1, PT, R36, UR6, RZ ;  /* 0x00000006240d7c10 */ /* 0x000fe2000ff3e0ff */
[----:B--2---:R-:W-:-:S12]  /*2b90*/  @!P0 BRA `(.L_x_17) ;  /* 0x0000002400808947 */ /* 0x004fd80003800000 */
.L_x_25:
[----:B------:R-:W-:Y:S01]  /*2ba0*/  BAR.SYNC.DEFER_BLOCKING 0x0 ;  /* 0x0000000000007b1d */ /* 0x000fe20000010000 */
[----:B------:R-:W-:Y:S01]  /*2bb0*/  IMAD.X R14, RZ, RZ, UR7, P1 ;  /* 0x00000007ff0e7e24 */ /* 0x000fe200088e06ff */
[C---:B------:R-:W-:Y:S01]  /*2bc0*/  IADD3 R18, P0, PT, R13.reuse, 0x12, RZ ;  /* 0x000000120d127810 */ /* 0x040fe20007f1e0ff */
[----:B------:R-:W-:Y:S01]  /*2bd0*/  IMAD.U32 R12, R12, -0x80000000, RZ ;  /* 0x800000000c0c7824 */ /* 0x000fe200078e00ff */
[C---:B------:R-:W-:Y:S02]  /*2be0*/  IADD3 R16, P2, PT, R13.reuse, 0x10, RZ ;  /* 0x000000100d107810 */ /* 0x040fe40007f5e0ff */
[----:B------:R-:W-:Y:S01]  /*2bf0*/  IADD3 R20, P1, PT, R13, 0x13, RZ ;  /* 0x000000130d147810 */ /* 0x000fe20007f3e0ff */
[----:B------:R-:W-:Y:S01]  /*2c00*/  IMAD.X R17, RZ, RZ, R14, P0 ;  /* 0x000000ffff117224 */ /* 0x000fe200000e060e */
[----:B------:R-:W-:Y:S01]  /*2c10*/  LDTM.16dp32bit_t0_t15.x8 R4, tmem[UR10+0x100000] ;  /* 0x1000000a000479ee */ /* 0x000fe20008980000 */
[----:B------:R-:W2:Y:S01]  /*2c20*/  LDTM.16dp32bit_t16_t31.x8 R4, tmem[UR10+0x100008] ;  /* 0x1000080a000479ee */ /* 0x000ea200089a0000 */
[----:B------:R-:W-:-:S02]  /*2c30*/  ISETP.GT.U32.AND P4, PT, R18, R45, PT ;  /* 0x0000002d1200720c */ /* 0x000fc40003f84070 */
[-C--:B------:R-:W-:Y:S01]  /*2c40*/  IADD3.X R15, PT, PT, RZ, R14.reuse, RZ, P2, !PT ;  /* 0x0000000eff0f7210 */ /* 0x080fe200017fe4ff */
[--C-:B------:R-:W-:Y:S01]  /*2c50*/  IMAD.X R19, RZ, RZ, R14.reuse, P1 ;  /* 0x000000ffff137224 */ /* 0x100fe200008e060e */
[C---:B------:R-:W-:Y:S02]  /*2c60*/  IADD3 R18, P2, PT, R13.reuse, 0x14, RZ ;  /* 0x000000140d127810 */ /* 0x040fe40007f5e0ff */
[-C--:B------:R-:W-:Y:S02]  /*2c70*/  ISETP.GT.U32.AND P3, PT, R20, R45.reuse, PT ;  /* 0x0000002d1400720c */ /* 0x080fe40003f64070 */
[C---:B------:R-:W-:Y:S01]  /*2c80*/  IADD3 R20, P0, PT, R13.reuse, 0x15, RZ ;  /* 0x000000150d147810 */ /* 0x040fe20007f1e0ff */
[--C-:B------:R-:W-:Y:S01]  /*2c90*/  IMAD.X R21, RZ, RZ, R14.reuse, P2 ;  /* 0x000000ffff157224 */ /* 0x100fe200010e060e */
[C---:B------:R-:W-:Y:S02]  /*2ca0*/  IADD3 R22, P1, PT, R13.reuse, 0x16, RZ ;  /* 0x000000160d167810 */ /* 0x040fe40007f3e0ff */
[----:B------:R-:W-:Y:S01]  /*2cb0*/  IADD3 R24, P2, PT, R13, 0x17, RZ ;  /* 0x000000170d187810 */ /* 0x000fe20007f5e0ff */
[--C-:B------:R-:W-:Y:S01]  /*2cc0*/  IMAD.X R23, RZ, RZ, R14.reuse, P0 ;  /* 0x000000ffff177224 */ /* 0x100fe200000e060e */
[-C--:B------:R-:W-:Y:S01]  /*2cd0*/  ISETP.GT.U32.AND P0, PT, R18, R45.reuse, PT ;  /* 0x0000002d1200720c */ /* 0x080fe20003f04070 */
[----:B------:R-:W3:Y:S01]  /*2ce0*/  @!P6 SYNCS.CCTL.IV [UR9+0x3810] ;  /* 0x00381000ff00e9b1 */ /* 0x000ee20008000009 */
[----:B------:R-:W-:Y:S01]  /*2cf0*/  IADD3.X R18, PT, PT, RZ, R14, RZ, P1, !PT ;  /* 0x0000000eff127210 */ /* 0x000fe20000ffe4ff */
[----:B------:R-:W-:Y:S01]  /*2d00*/  IMAD.X R14, RZ, RZ, R14, P2 ;  /* 0x000000ffff0e7224 */ /* 0x000fe200010e060e */
[CC--:B------:R-:W-:Y:S01]  /*2d10*/  ISETP.GT.U32.AND P2, PT, R16.reuse, R45.reuse, PT ;  /* 0x0000002d1000720c */ /* 0x0c0fe20003f44070 */
[----:B------:R-:W-:Y:S01]  /*2d20*/  NOP ;  /* 0x0000000000007918 */ /* 0x000fe20000000000 */
[----:B------:R-:W-:-:S02]  /*2d30*/  ISETP.GE.U32.AND P1, PT, R16, R45, PT ;  /* 0x0000002d1000720c */ /* 0x000fc40003f26070 */
[----:B------:R-:W-:Y:S01]  /*2d40*/  ISETP.GT.U32.AND.EX P2, PT, R15, RZ, PT, P2 ;  /* 0x000000ff0f00720c */ /* 0x000fe20003f44120 */
[----:B0-2---:R-:W-:Y:S01]  /*2d50*/  FMUL R4, R4, UR41 ;  /* 0x0000002904047c20 */ /* 0x005fe20008400000 */
[----:B------:R-:W-:Y:S01]  /*2d60*/  FMUL R5, R5, UR41 ;  /* 0x0000002905057c20 */ /* 0x000fe20008400000 */
[----:B------:R-:W-:Y:S01]  /*2d70*/  ISETP.GE.U32.AND.EX P1, PT, R15, RZ, PT, P1 ;  /* 0x000000ff0f00720c */ /* 0x000fe20003f26110 */
[----:B------:R-:W-:Y:S01]  /*2d80*/  FMUL R6, R6, UR41 ;  /* 0x0000002906067c20 */ /* 0x000fe20008400000 */
[----:B------:R-:W-:Y:S01]  /*2d90*/  ISETP.GT.U32.AND.EX P4, PT, R17, RZ, PT, P4 ;  /* 0x000000ff1100720c */ /* 0x000fe20003f84140 */
[----:B------:R-:W-:Y:S01]  /*2da0*/  FMUL R7, R7, UR41 ;  /* 0x0000002907077c20 */ /* 0x000fe20008400000 */
[----:B------:R-:W-:Y:S01]  /*2db0*/  FSEL R13, R4, -INF , !P2 ;  /* 0xff800000040d7808 */ /* 0x000fe20005000000 */
[----:B------:R-:W-:Y:S01]  /*2dc0*/  FMUL R8, R8, UR41 ;  /* 0x0000002908087c20 */ /* 0x000fe20008400000 */
[----:B------:R-:W-:Y:S01]  /*2dd0*/  FSEL R5, R5, -INF , !P1 ;  /* 0xff80000005057808 */ /* 0x000fe20004800000 */
[----:B------:R-:W-:Y:S01]  /*2de0*/  FMUL R9, R9, UR41 ;  /* 0x0000002909097c20 */ /* 0x000fe20008400000 */
[-C--:B------:R-:W-:Y:S01]  /*2df0*/  ISETP.GT.U32.AND P2, PT, R20, R45.reuse, PT ;  /* 0x0000002d1400720c */ /* 0x080fe20003f44070 */
[----:B------:R-:W-:Y:S01]  /*2e00*/  FMUL R10, R10, UR41 ;  /* 0x000000290a0a7c20 */ /* 0x000fe20008400000 */
[----:B------:R-:W-:Y:S01]  /*2e10*/  ISETP.GT.U32.AND P1, PT, R22, R45, PT ;  /* 0x0000002d1600720c */ /* 0x000fe20003f24070 */
[----:B------:R-:W-:Y:S01]  /*2e20*/  FMUL R11, R11, UR41 ;  /* 0x000000290b0b7c20 */ /* 0x000fe20008400000 */
[----:B------:R-:W-:-:S02]  /*2e30*/  FSEL R6, R6, -INF , !P4 ;  /* 0xff80000006067808 */ /* 0x000fc40006000000 */
[----:B------:R-:W-:Y:S02]  /*2e40*/  ISETP.GT.U32.AND.EX P3, PT, R19, RZ, PT, P3 ;  /* 0x000000ff1300720c */ /* 0x000fe40003f64130 */
[----:B------:R-:W-:Y:S02]  /*2e50*/  ISETP.GT.U32.AND.EX P0, PT, R21, RZ, PT, P0 ;  /* 0x000000ff1500720c */ /* 0x000fe40003f04100 */
[----:B------:R-:W-:Y:S02]  /*2e60*/  ISETP.GT.U32.AND P4, PT, R24, R45, PT ;  /* 0x0000002d1800720c */ /* 0x000fe40003f84070 */
[----:B------:R-:W-:Y:S02]  /*2e70*/  ISETP.GT.U32.AND.EX P2, PT, R23, RZ, PT, P2 ;  /* 0x000000ff1700720c */ /* 0x000fe40003f44120 */
[----:B------:R-:W-:Y:S01]  /*2e80*/  ISETP.GT.U32.AND.EX P1, PT, R18, RZ, PT, P1 ;  /* 0x000000ff1200720c */ /* 0x000fe20003f24110 */
[----:B------:R-:W-:Y:S01]  /*2e90*/  IMAD.WIDE R18, R53, 0x2, R60 ;  /* 0x0000000235127825 */ /* 0x000fe200078e023c */
[----:B------:R-:W-:-:S02]  /*2ea0*/  FSEL R7, R7, -INF , !P3 ;  /* 0xff80000007077808 */ /* 0x000fc40005800000 */
[----:B------:R-:W-:Y:S02]  /*2eb0*/  FSEL R8, R8, -INF , !P0 ;  /* 0xff80000008087808 */ /* 0x000fe40004000000 */
[----:B------:R-:W-:Y:S01]  /*2ec0*/  FMNMX3 R4, R13, R5, R6, !PT ;  /* 0x000000050d047276 */ /* 0x000fe20007800006 */
[----:B---3--:R-:W0:Y:S01]  /*2ed0*/  SYNCS.PHASECHK.TRANS64.TRYWAIT P0, [UR30], R12 ;  /* 0x0000000cff0075a7 */ /* 0x008e22000800111e */
[----:B------:R-:W-:Y:S02]  /*2ee0*/  ISETP.GT.U32.AND.EX P4, PT, R14, RZ, PT, P4 ;  /* 0x000000ff0e00720c */ /* 0x000fe40003f84140 */
[----:B------:R-:W-:Y:S02]  /*2ef0*/  FSEL R9, R9, -INF , !P2 ;  /* 0xff80000009097808 */ /* 0x000fe40005000000 */
[----:B------:R-:W-:Y:S02]  /*2f00*/  FSEL R10, R10, -INF , !P1 ;  /* 0xff8000000a0a7808 */ /* 0x000fe40004800000 */
[----:B------:R-:W-:-:S02]  /*2f10*/  FMNMX3 R4, R4, R7, R8, !PT ;  /* 0x0000000704047276 */ /* 0x000fc40007800008 */
[----:B------:R-:W-:Y:S02]  /*2f20*/  FSEL R11, R11, -INF , !P4 ;  /* 0xff8000000b0b7808 */ /* 0x000fe40006000000 */
[----:B------:R-:W-:-:S04]  /*2f30*/  FMNMX3 R4, R4, R9, R10, !PT ;  /* 0x0000000904047276 */ /* 0x000fc8000780000a */
[----:B------:R-:W-:-:S05]  /*2f40*/  FMNMX R4, R11, R4, !PT ;  /* 0x000000040b047209 */ /* 0x000fca0007800000 */
[----:B------:R-:W2:Y:S02]  /*2f50*/  SHFL.BFLY PT, R68, R4, 0x10, 0x1f ;  /* 0x0e001f0004447f89 */ /* 0x000ea400000e0000 */
[----:B--2---:R-:W-:-:S05]  /*2f60*/  FMNMX3 R68, R4, R68, R71, !PT ;  /* 0x0000004404447276 */ /* 0x004fca0007800047 */
        /* <DEDUP_REMOVED lines=8> */
[----:B------:R-:W-:Y:S01]  /*2ff0*/  MUFU.EX2 R20, R13 ;  /* 0x0000000d00147308 */ /* 0x000fe20000000800 */
[--C-:B------:R-:W-:Y:S01]  /*3000*/  FADD R8, R8, -R68.reuse ;  /* 0x8000004408087221 */ /* 0x100fe20000000000 */
[--C-:B------:R-:W-:Y:S01]  /*3010*/  FADD R9, R9, -R68.reuse ;  /* 0x8000004409097221 */ /* 0x100fe20000000000 */
[--C-:B------:R-:W-:Y:S01]  /*3020*/  FADD R10, R10, -R68.reuse ;  /* 0x800000440a0a7221 */ /* 0x100fe20000000000 */
[----:B------:R-:W-:Y:S01]  /*3030*/  FADD R11, R11, -R68 ;  /* 0x800000440b0b7221 */ /* 0x000fe20000000000 */
[----:B------:R-:W-:Y:S01]  /*3040*/  FMUL R8, R8, 1.4426950216293334961 ;  /* 0x3fb8aa3b08087820 */ /* 0x000fe20000400000 */
[----:B------:R-:W-:Y:S01]  /*3050*/  FMUL R9, R9, 1.4426950216293334961 ;  /* 0x3fb8aa3b09097820 */ /* 0x000fe20000400000 */
[----:B------:R-:W-:Y:S01]  /*3060*/  FMUL R10, R10, 1.4426950216293334961 ;  /* 0x3fb8aa3b0a0a7820 */ /* 0x000fe20000400000 */
[----:B------:R-:W2:Y:S01]  /*3070*/  MUFU.EX2 R21, R5 ;  /* 0x0000000500157308 */ /* 0x000ea20000000800 */
[----:B------:R-:W-:-:S07]  /*3080*/  FMUL R11, R11, 1.4426950216293334961 ;  /* 0x3fb8aa3b0b0b7820 */ /* 0x000fce0000400000 */
[----:B------:R-:W3:Y:S08]  /*3090*/  MUFU.EX2 R22, R6 ;  /* 0x0000000600167308 */ /* 0x000ef00000000800 */
[----:B------:R4:W5:Y:S01]  /*30a0*/  MUFU.EX2 R23, R7 ;  /* 0x0000000700177308 */ /* 0x0009620000000800 */
[----:B--2---:R-:W-:-:S07]  /*30b0*/  FADD R5, R20, R21 ;  /* 0x0000001514057221 */ /* 0x004fce0000000000 */
[----:B------:R-:W2:Y:S01]  /*30c0*/  MUFU.EX2 R24, R8 ;  /* 0x0000000800187308 */ /* 0x000ea20000000800 */
[----:B---3--:R-:W-:Y:S01]  /*30d0*/  FADD R4, R22, R5 ;  /* 0x0000000516047221 */ /* 0x008fe20000000000 */
[----:B----4-:R-:W-:-:S06]  /*30e0*/  IMAD.WIDE R6, R53, 0x2, R62 ;  /* 0x0000000235067825 */ /* 0x010fcc00078e023e */
[----:B------:R-:W3:Y:S01]  /*30f0*/  MUFU.EX2 R25, R9 ;  /* 0x0000000900197308 */ /* 0x000ee20000000800 */
[----:B-----5:R-:W-:-:S07]  /*3100*/  FADD R5, R23, R4 ;  /* 0x0000000417057221 */ /* 0x020fce0000000000 */
[----:B------:R-:W4:Y:S01]  /*3110*/  MUFU.EX2 R26, R10 ;  /* 0x0000000a001a7308 */ /* 0x000f220000000800 */
[----:B--2---:R-:W-:-:S07]  /*3120*/  FADD R4, R24, R5 ;  /* 0x0000000518047221 */ /* 0x004fce0000000000 */
[----:B------:R-:W2:Y:S01]  /*3130*/  MUFU.EX2 R27, R11 ;  /* 0x0000000b001b7308 */ /* 0x000ea20000000800 */
[----:B---3--:R-:W-:-:S04]  /*3140*/  FADD R5, R25, R4 ;  /* 0x0000000419057221 */ /* 0x008fc80000000000 */
[----:B----4-:R-:W-:Y:S01]  /*3150*/  FADD R70, R26, R5 ;  /* 0x000000051a467221 */ /* 0x010fe20000000000 */
[----:B------:R-:W-:-:S04]  /*3160*/  IMAD.WIDE R4, R53, 0x2, R64 ;  /* 0x0000000235047825 */ /* 0x000fc800078e0240 */
[----:B--2---:R-:W-:-:S05]  /*3170*/  FADD R70, R27, R70 ;  /* 0x000000461b467221 */ /* 0x004fca0000000000 */
[----:B------:R2:W3:Y:S01]  /*3180*/  SHFL.BFLY PT, R69, R70, 0x10, 0x1f ;  /* 0x0e001f0046457f89 */ /* 0x0004e200000e0000 */
[----:B0-----:R-:W-:Y:S05]  /*3190*/  @!P0 BRA `(.L_x_18) ;  /* 0x00000020000c8947 */ /* 0x001fea0003800000 */
.L_x_26:
[C---:B------:R-:W-:Y:S01]  /*31a0*/  IMAD.WIDE R8, R53.reuse, 0x2, R58 ;  /* 0x0000000235087825 */ /* 0x040fe200078e023a */
[----:B------:R0:W4:Y:S03]  /*31b0*/  LDG.E.U16 R29, desc[UR24][R4.64] ;  /* 0x00000018041d7981 */ /* 0x000126000c1e1500 */
[C---:B------:R-:W-:Y:S01]  /*31c0*/  IMAD.WIDE R10, R53.reuse, 0x2, R56 ;  /* 0x00000002350a7825 */ /* 0x040fe200078e0238 */
[----:B--2---:R5:W2:Y:S03]  /*31d0*/  LDG.E.U16 R87, desc[UR24][R6.64] ;  /* 0x0000001806577981 */ /* 0x004aa6000c1e1500 */
[C---:B------:R-:W-:Y:S01]  /*31e0*/  IMAD.WIDE R12, R53.reuse, 0x2, R54 ;  /* 0x00000002350c7825 */ /* 0x040fe200078e0236 */
[----:B---3--:R-:W3:Y:S03]  /*31f0*/  LDG.E.U16 R89, desc[UR24][R18.64] ;  /* 0x0000001812597981 */ /* 0x008ee6000c1e1500 */
[C---:B------:R-:W-:Y:S01]  /*3200*/  IMAD.WIDE R14, R53.reuse, 0x2, R48 ;  /* 0x00000002350e7825 */ /* 0x040fe200078e0230 */
[----:B------:R-:W3:Y:S03]  /*3210*/  LDG.E.U16 R91, desc[UR24][R8.64] ;  /* 0x00000018085b7981 */ /* 0x000ee6000c1e1500 */
[----:B------:R-:W-:Y:S01]  /*3220*/  IMAD.WIDE R16, R53, 0x2, R46 ;  /* 0x0000000235107825 */ /* 0x000fe200078e022e */
[----:B------:R-:W3:Y:S04]  /*3230*/  LDG.E.U16 R93, desc[UR24][R10.64] ;  /* 0x000000180a5d7981 */ /* 0x000ee8000c1e1500 */
[----:B------:R-:W3:Y:S04]  /*3240*/  LDG.E.U16 R86, desc[UR24][R12.64] ;  /* 0x000000180c567981 */ /* 0x000ee8000c1e1500 */
[----:B------:R-:W3:Y:S04]  /*3250*/  LDG.E.U16 R88, desc[UR24][R14.64] ;  /* 0x000000180e587981 */ /* 0x000ee8000c1e1500 */
[----:B------:R-:W3:Y:S01]  /*3260*/  LDG.E.U16 R90, desc[UR24][R16.64] ;  /* 0x00000018105a7981 */ /* 0x000ee2000c1e1500 */
[----:B0-----:R-:W-:-:S02]  /*3270*/  F2FP.BF16.F32.PACK_AB R4, R21, R20 ;  /* 0x000000141504723e */ /* 0x001fc400000010ff */
[----:B------:R-:W-:Y:S02]  /*3280*/  F2FP.BF16.F32.PACK_AB R5, R23, R22 ;  /* 0x000000161705723e */ /* 0x000fe400000010ff */
[----:B-----5:R-:W-:Y:S02]  /*3290*/  F2FP.BF16.F32.PACK_AB R6, R25, R24 ;  /* 0x000000181906723e */ /* 0x020fe400000010ff */
[----:B------:R-:W-:Y:S01]  /*32a0*/  F2FP.BF16.F32.PACK_AB R7, R27, R26 ;  /* 0x0000001a1b07723e */ /* 0x000fe200000010ff */
[----:B------:R-:W-:-:S03]  /*32b0*/  FADD R71, -R68, R71 ;  /* 0x0000004744477221 */ /* 0x000fc60000000100 */
[----:B------:R-:W-:Y:S01]  /*32c0*/  STTM.16dp32bit_t0_t15.x4 tmem[UR10+0x40], R4 ;  /* 0x00004004000079ed */ /* 0x000fe2000890000a */
[----:B------:R-:W-:Y:S01]  /*32d0*/  STTM.16dp32bit_t16_t31.x4 tmem[UR10+0x44], R4 ;  /* 0x00004404000079ed */ /* 0x000fe2000892000a */
[----:B------:R-:W-:-:S06]  /*32e0*/  FMUL R71, R71, 1.4426950216293334961 ;  /* 0x3fb8aa3b47477820 */ /* 0x000fcc0000400000 */
[----:B------:R-:W0:Y:S01]  /*32f0*/  MUFU.EX2 R71, R71 ;  /* 0x0000004700477308 */ /* 0x000e220000000800 */
[----:B------:R-:W-:Y:S01]  /*3300*/  ULEA UR30, UR29, UR9, 0x3 ;  /* 0x000000091d1e7291 */ /* 0x000fe2000f8e18ff */
[----:B------:R-:W-:Y:S01]  /*3310*/  FADD R70, R70, R69 ;  /* 0x0000004546467221 */ /* 0x000fe20000000000 */
[----:B------:R-:W-:Y:S02]  /*3320*/  IMAD.MOV.U32 R69, RZ, RZ, R51 ;  /* 0x000000ffff457224 */ /* 0x000fe400078e0033 */
[----:B------:R-:W-:Y:S01]  /*3330*/  UIADD3 UR30, UPT, UPT, UR30, 0x3800, URZ ;  /* 0x000038001e1e7890 */ /* 0x000fe2000fffe0ff */
[----:B----4-:R4:W-:Y:S04]  /*3340*/  STS.U16 [R42+UR9+0x3000], R29 ;  /* 0x0030001d2a007988 */ /* 0x0109e80008000409 */
[----:B--2---:R2:W-:Y:S04]  /*3350*/  STS.U16 [R42+UR9+0x3100], R87 ;  /* 0x003100572a007988 */ /* 0x0045e80008000409 */
[----:B---3--:R2:W-:Y:S04]  /*3360*/  STS.U16 [R42+UR9+0x3200], R89 ;  /* 0x003200592a007988 */ /* 0x0085e80008000409 */
[----:B------:R2:W-:Y:S04]  /*3370*/  STS.U16 [R42+UR9+0x3300], R91 ;  /* 0x0033005b2a007988 */ /* 0x0005e80008000409 */
[----:B------:R2:W-:Y:S04]  /*3380*/  STS.U16 [R42+UR9+0x3400], R93 ;  /* 0x0034005d2a007988 */ /* 0x0005e80008000409 */
[----:B------:R2:W-:Y:S04]  /*3390*/  STS.U16 [R42+UR9+0x3500], R86 ;  /* 0x003500562a007988 */ /* 0x0005e80008000409 */
[----:B------:R2:W-:Y:S04]  /*33a0*/  STS.U16 [R42+UR9+0x3600], R88 ;  /* 0x003600582a007988 */ /* 0x0005e80008000409 */
[----:B------:R2:W-:Y:S01]  /*33b0*/  STS.U16 [R42+UR9+0x3700], R90 ;  /* 0x0037005a2a007988 */ /* 0x0005e20008000409 */
[----:B------:R-:W3:Y:S02]  /*33c0*/  FENCE.VIEW.ASYNC.T ;  /* 0x00000000000073c6 */ /* 0x000ee40000000200 */
[----:B---3--:R-:W-:Y:S06]  /*33d0*/  BAR.SYNC.DEFER_BLOCKING 0x0 ;  /* 0x0000000000007b1d */ /* 0x008fec0000010000 */
[----:B----4-:R-:W-:Y:S01]  /*33e0*/  LDTM.16dp32bit_t0_t15.x32 R4, tmem[UR10] ;  /* 0x0000000a000479ee */ /* 0x010fe20008a80000 */
[----:B------:R-:W0:Y:S01]  /*33f0*/  LDTM.16dp32bit_t16_t31.x32 R4, tmem[UR10+0x20] ;  /* 0x0000200a000479ee */ /* 0x000e220008aa0000 */
[----:B------:R-:W-:Y:S01]  /*3400*/  NOP ;  /* 0x0000000000007918 */ /* 0x000fe20000000000 */
[C---:B0-----:R-:W-:Y:S01]  /*3410*/  FMUL R4, R71.reuse, R4 ;  /* 0x0000000447047220 */ /* 0x041fe20000400000 */
        /* <DEDUP_REMOVED lines=32> */
[----:B------:R2:W-:Y:S01]  /*3620*/  STTM.16dp32bit_t16_t31.x32 tmem[UR10+0x20], R4 ;  /* 0x00002004000079ed */ /* 0x0005e20008aa000a */
[----:B------:R-:W0:Y:S02]  /*3630*/  FENCE.VIEW.ASYNC.T ;  /* 0x00000000000073c6 */ /* 0x000e240000000200 */
[----:B0-----:R-:W-:Y:S06]  /*3640*/  BAR.SYNC.DEFER_BLOCKING 0x0 ;  /* 0x0000000000007b1d */ /* 0x001fec0000010000 */
[----:B------:R0:W-:Y:S06]  /*3650*/  MEMBAR.ALL.CTA ;  /* 0x0000000000007992 */ /* 0x0001ec0000008000 */
[----:B0-----:R-:W0:Y:S02]  /*3660*/  FENCE.VIEW.ASYNC.S ;  /* 0x00000000000073c6 */ /* 0x001e240000000000 */
[----:B0-----:R-:W-:Y:S06]  /*3670*/  BAR.SYNC.DEFER_BLOCKING 0x0 ;  /* 0x0000000000007b1d */ /* 0x001fec0000010000 */
[----:B------:R-:W-:Y:S05]  /*3680*/  BRA.U UP1, `(.L_x_19) ;  /* 0x0000000101287547 */ /* 0x000fea000b800000 */
[----:B-1----:R-:W-:Y:S01]  /*3690*/  UMOV UR4, UR30 ;  /* 0x0000001e00047c82 */ /* 0x002fe20008000000 */
[----:B------:R-:W-:Y:S01]  /*36a0*/  UMOV UR5, URZ ;  /* 0x000000ff00057c82 */ /* 0x000fe20008000000 */
[----:B------:R-:W-:Y:S01]  /*36b0*/  UMOV UR16, UR27 ;  /* 0x0000001b00107c82 */ /* 0x000fe20008000000 */
[----:B------:R-:W-:Y:S01]  /*36c0*/  UMOV UR17, 0xc0004010 ;  /* 0xc000401000117882 */ /* 0x000fe20000000000 */
[----:B------:R-:W-:Y:S01]  /*36d0*/  UMOV UR20, 0x0 ;  /* 0x0000000000147882 */ /* 0x000fe20000000000 */
[----:B------:R-:W-:Y:S01]  /*36e0*/  UMOV UR21, 0x4100490 ;  /* 0x0410049000157882 */ /* 0x000fe20000000000 */
[----:B------:R-:W-:Y:S01]  /*36f0*/  UMOV UR4, UR4 ;  /* 0x0000000400047c82 */ /* 0x000fe20008000000 */
[----:B------:R0:W-:Y:S01]  /*3700*/  UTCHMMA tmem[UR40], gdesc[UR16], tmem[UR31], tmem[UR20], idesc[UR21], UPT ;  /* 0x00ff1410280079ea */ /* 0x0001e2000b80001f */
[----:B------:R0:W-:Y:S01]  /*3710*/  UTCBAR [UR4], URZ ;  /* 0x000000ff040073e9 */ /* 0x0001e200080000ff */
[----:B------:R-:W-:Y:S02]  /*3720*/  NOP ;  /* 0x0000000000007918 */ /* 0x000fe40000000000 */
.L_x_19:
[----:B------:R-:W-:Y:S01]  /*3730*/  UIADD3 UR6, UP2, UPT, UR6, 0x10, URZ ;  /* 0x0000001006067890 */ /* 0x000fe2000ff5e0ff */
[----:B------:R-:W-:Y:S01]  /*3740*/  IADD3 R53, PT, PT, R53, UR28, RZ ;  /* 0x0000001c35357c10 */ /* 0x000fe2000fffe0ff */
[----:B------:R-:W-:Y:S01]  /*3750*/  UIADD3 UR29, UPT, UPT, UR29, 0x1, URZ ;  /* 0x000000011d1d7890 */ /* 0x000fe2000fffe0ff */
[----:B------:R-:W-:Y:S01]  /*3760*/  FFMA R44, R71, R44, R70 ;  /* 0x0000002c472c7223 */ /* 0x000fe20000000046 */
[----:B------:R-:W-:Y:S01]  /*3770*/  UIADD3.X UR7, UPT, UPT, URZ, UR7, URZ, UP2, !UPT ;  /* 0x00000007ff077290 */ /* 0x000fe200097fe4ff */
[----:B------:R-:W-:Y:S01]  /*3780*/  IMAD.IADD R52, R43, 0x1, R52 ;  /* 0x000000012b347824 */ /* 0x000fe200078e0234 */
[----:B------:R-:W-:Y:S01]  /*3790*/  ISETP.LE.U32.AND P0, PT, R50, UR6, PT ;  /* 0x0000000632007c0c */ /* 0x000fe2000bf03070 */
[----:B------:R-:W-:Y:S01]  /*37a0*/  UISETP.GT.AND UP2, UPT, UR29, 0x1, UPT ;  /* 0x000000011d00788c */ /* 0x000fe2000bf44270 */
[----:B--2---:R-:W-:Y:S02]  /*37b0*/  IMAD.MOV.U32 R12, RZ, RZ, R69 ;  /* 0x000000ffff0c7224 */ /* 0x004fe400078e0045 */
[----:B------:R-:W-:Y:S01]  /*37c0*/  IMAD.U32 R4, RZ, RZ, UR7 ;  /* 0x00000007ff047e24 */ /* 0x000fe2000f8e00ff */
[----:B01----:R-:W-:Y:S01]  /*37d0*/  USEL UR4, URZ, 0x1, !UP2 ;  /* 0x00000001ff047887 */ /* 0x003fe2000d000000 */
[----:B------:R-:W-:Y:S01]  /*37e0*/  IMAD.MOV.U32 R71, RZ, RZ, R68 ;  /* 0x000000ffff477224 */ /* 0x000fe200078e0044 */
[----:B------:R-:W-:-:S02]  /*37f0*/  USEL UR29, UR29, URZ, !UP2 ;  /* 0x000000ff1d1d7287 */ /* 0x000fc4000d000000 */
[----:B------:R-:W-:Y:S02]  /*3800*/  ISETP.GE.U32.AND.EX P0, PT, R4, RZ, PT, P0 ;  /* 0x000000ff0400720c */ /* 0x000fe40003f06100 */
[----:B------:R-:W-:-:S11]  /*3810*/  LOP3.LUT R51, R51, UR4, RZ, 0x3c, !PT ;  /* 0x0000000433337c12 */ /* 0x000fd6000f8e3cff */
[----:B------:R-:W-:Y:S05]  /*3820*/  @!P0 BRA `(.L_x_20) ;  /* 0xffffffec00f48947 */ /* 0x000fea000383ffff */
[----:B------:R-:W-:Y:S01]  /*3830*/  ISETP.GE.AND P0, PT, R38, 0x1, PT ;  /* 0x000000012600780c */ /* 0x000fe20003f06270 */
[----:B------:R-:W-:-:S12]  /*3840*/  IMAD.MOV.U32 R71, RZ, RZ, R68 ;  /* 0x000000ffff477224 */ /* 0x000fd800078e0044 */
[----:B------:R-:W-:Y:S05]  /*3850*/  @!P0 BRA `(.L_x_15) ;  /* 0x0000000000108947 */ /* 0x000fea0003800000 */
[----:B------:R-:W-:-:S04]  /*3860*/  SHF.L.U32 R4, R69, 0x1f, RZ ;  /* 0x0000001f45047819 */ /* 0x000fc800000006ff */
[----:B------:R-:W0:Y:S02]  /*3870*/  SYNCS.PHASECHK.TRANS64.TRYWAIT P0, [UR30], R4 ;  /* 0x00000004ff0075a7 */ /* 0x000e24000800111e */
[----:B0-----:R-:W-:Y:S05]  /*3880*/  @!P0 BRA `(.L_x_21) ;  /* 0x00000018005c8947 */ /* 0x001fea0003800000 */
.L_x_27:
[----:B------:R-:W-:-:S07]  /*3890*/  IMAD.MOV.U32 R71, RZ, RZ, R68 ;  /* 0x000000ffff477224 */ /* 0x000fce00078e0044 */
.L_x_15:
[----:B------:R-:W-:Y:S02]  /*38a0*/  IMAD.MOV.U32 R47, RZ, RZ, R44 ;  /* 0x000000ffff2f7224 */ /* 0x000fe400078e002c */
[----:B-1-3--:R-:W-:Y:S01]  /*38b0*/  HFMA2 R6, -RZ, RZ, 1.443359375, -0.2030029296875 ;  /* 0x3dc6b27fff067431 */ /* 0x00afe200000001ff */
[----:B------:R-:W-:Y:S01]  /*38c0*/  BAR.SYNC.DEFER_BLOCKING 0x0 ;  /* 0x0000000000007b1d */ /* 0x000fe20000010000 */
[----:B------:R-:W-:Y:S01]  /*38d0*/  LEA R37, R37, UR9, 0x7 ;  /* 0x0000000925257c11 */ /* 0x000fe2000f8e38ff */
[C---:B------:R-:W-:Y:S01]  /*38e0*/  FMUL R40, R47.reuse, 8388608 ;  /* 0x4b0000002f287820 */ /* 0x040fe20000400000 */
[C---:B------:R-:W-:Y:S01]  /*38f0*/  FSETP.GEU.AND P1, PT, R47.reuse, 1.175494350822287508e-38, PT ;  /* 0x008000002f00780b */ /* 0x040fe20003f2e000 */
[----:B------:R-:W-:Y:S01]  /*3900*/  IMAD.SHL.U32 R45, R0, 0x10, RZ ;  /* 0x00000010002d7824 */ /* 0x000fe200078e00ff */
[----:B------:R-:W-:Y:S01]  /*3910*/  FSETP.GT.AND P0, PT, |R47|, 8.50705917302346158658e+37, PT ;  /* 0x7e8000002f00780b */ /* 0x000fe20003f04200 */
[----:B------:R-:W0:Y:S01]  /*3920*/  LDCU.64 UR4, c[0x0][0x3e0] ;  /* 0x00007c00ff0477ac */ /* 0x000e220008000a00 */
[----:B------:R-:W-:-:S02]  /*3930*/  FSEL R40, R40, R47, !P1 ;  /* 0x0000002f28287208 */ /* 0x000fc40004800000 */
[----:B------:R-:W-:Y:S02]  /*3940*/  LOP3.LUT R38, R0, 0xf, RZ, 0xc0, !PT ;  /* 0x0000000f00267812 */ /* 0x000fe400078ec0ff */
[C---:B------:R-:W-:Y:S01]  /*3950*/  FSETP.GEU.AND P3, PT, |R47|.reuse, 1.175494350822287508e-38, PT ;  /* 0x008000002f00780b */ /* 0x040fe20003f6e200 */
[----:B------:R-:W-:Y:S01]  /*3960*/  VIADD R4, R40, 0xc0cafb0d ;  /* 0xc0cafb0d28047836 */ /* 0x000fe20000000000 */
[----:B------:R-:W-:Y:S01]  /*3970*/  LOP3.LUT R42, R0, 0x60, RZ, 0xc0, !PT ;  /* 0x00000060002a7812 */ /* 0x000fe200078ec0ff */
[----:B------:R-:W-:Y:S01]  /*3980*/  IMAD R37, R38, 0x10, R37 ;  /* 0x0000001026257824 */ /* 0x000fe200078e0225 */
[----:B------:R-:W-:Y:S02]  /*3990*/  SHF.R.U32.HI R38, RZ, 0x2, R0 ;  /* 0x00000002ff267819 */ /* 0x000fe40000011600 */
[----:B------:R-:W-:Y:S01]  /*39a0*/  LOP3.LUT R39, R4, 0xff800000, RZ, 0xc0, !PT ;  /* 0xff80000004277812 */ /* 0x000fe200078ec0ff */
[----:B------:R-:W-:Y:S01]  /*39b0*/  @P0 FMUL R47, R47, 0.25 ;  /* 0x3e8000002f2f0820 */ /* 0x000fe20000400000 */
[----:B------:R-:W-:Y:S01]  /*39c0*/  LOP3.LUT R43, R38, 0x18, RZ, 0xc0, !PT ;  /* 0x00000018262b7812 */ /* 0x000fe200078ec0ff */
[----:B------:R-:W-:Y:S01]  /*39d0*/  IMAD R38, R42, 0x8, R37 ;  /* 0x000000082a267824 */ /* 0x000fe200078e0225 */
[----:B------:R-:W-:Y:S01]  /*39e0*/  FSEL R37, RZ, -23, P1 ;  /* 0xc1b80000ff257808 */ /* 0x000fe20000800000 */
[C---:B------:R-:W-:Y:S01]  /*39f0*/  IMAD.IADD R4, R40.reuse, 0x1, -R39 ;  /* 0x0000000128047824 */ /* 0x040fe200078e0a27 */
[----:B------:R-:W-:Y:S01]  /*3a00*/  ISETP.GE.U32.AND P1, PT, R40, 0x7f800000, PT ;  /* 0x7f8000002800780c */ /* 0x000fe20003f26070 */
[----:B------:R-:W1:Y:S02]  /*3a10*/  @!P6 SYNCS.CCTL.IV [UR9+0x3800] ;  /* 0x00380000ff00e9b1 */ /* 0x000e640008000009 */
[----:B-1----:R-:W-:Y:S01]  /*3a20*/  BAR.SYNC.DEFER_BLOCKING 0x0 ;  /* 0x0000000000007b1d */ /* 0x002fe20000010000 */
[----:B------:R-:W-:Y:S01]  /*3a30*/  FADD R41, R4, -1 ;  /* 0xbf80000004297421 */ /* 0x000fe20000000000 */
[----:B------:R-:W-:Y:S01]  /*3a40*/  @!P3 FMUL R47, R47, 16777216 ;  /* 0x4b8000002f2fb820 */ /* 0x000fe20000400000 */
[----:B0-----:R-:W-:Y:S01]  /*3a50*/  UIMAD UR4, UR8, UR4, URZ ;  /* 0x00000004080472a4 */ /* 0x001fe2000f8e02ff */
[----:B------:R-:W-:Y:S01]  /*3a60*/  FSETP.NEU.AND P2, PT, R40, RZ, PT ;  /* 0x000000ff2800720b */ /* 0x000fe20003f4d000 */
[----:B------:R-:W-:-:S02]  /*3a70*/  FFMA.FTZ R4, R41, R6, -0.16845393180847167969 ;  /* 0xbe2c7f3029047423 */ /* 0x000fc40000010006 */
[----:B------:R-:W-:Y:S02]  /*3a80*/  USHF.L.U32 UR6, UR4, 0x1, URZ ;  /* 0x0000000104067899 */ /* 0x000fe400080006ff */
[----:B------:R-:W-:-:S04]  /*3a90*/  FFMA.FTZ R4, R41, R4, 0.1716887056827545166 ;  /* 0x3e2fcf2a29047423 */ /* 0x000fc80000010004 */
[----:B------:R-:W-:-:S04]  /*3aa0*/  FFMA.FTZ R4, R41, R4, -0.17900948226451873779 ;  /* 0xbe374e4329047423 */ /* 0x000fc80000010004 */
[----:B------:R-:W-:-:S04]  /*3ab0*/  FFMA.FTZ R4, R41, R4, 0.20512372255325317383 ;  /* 0x3e520bf429047423 */ /* 0x000fc80000010004 */
[C---:B------:R-:W-:Y:S01]  /*3ac0*/  FFMA.FTZ R4, R41.reuse, R4, -0.24046532809734344482 ;  /* 0xbe763c8b29047423 */ /* 0x040fe20000010004 */
[----:B------:R-:W0:Y:S03]  /*3ad0*/  @!P6 SYNCS.CCTL.IV [UR9+0x3808] ;  /* 0x00380800ff00e9b1 */ /* 0x000e260008000009 */
[C---:B------:R-:W-:Y:S02]  /*3ae0*/  FFMA.FTZ R36, R41.reuse, R4, 0.28857114911079406738 ;  /* 0x3e93bf9929247423 */ /* 0x040fe40000010004 */
[----:B------:R-:W-:Y:S01]  /*3af0*/  LDTM.16dp32bit_t0_t15.x32 R4, tmem[UR10] ;  /* 0x0000000a000479ee */ /* 0x000fe20008a80000 */
[----:B------:R-:W1:Y:S01]  /*3b00*/  LDTM.16dp32bit_t16_t31.x32 R4, tmem[UR10+0x20] ;  /* 0x0000200a000479ee */ /* 0x000e620008aa0000 */
[----:B------:R-:W-:Y:S01]  /*3b10*/  NOP ;  /* 0x0000000000007918 */ /* 0x000fe20000000000 */
[----:B------:R-:W-:-:S04]  /*3b20*/  FFMA.FTZ R36, R41, R36, -0.36067417263984680176 ;  /* 0xbeb8aa4929247423 */ /* 0x000fc80000010024 */
[----:B------:R-:W-:-:S04]  /*3b30*/  FFMA.FTZ R36, R41, R36, 0.48089820146560668945 ;  /* 0x3ef6384a29247423 */ /* 0x000fc80000010024 */
[----:B------:R-:W-:Y:S01]  /*3b40*/  FFMA.FTZ R42, R41, R36, -0.72134751081466674805 ;  /* 0xbf38aa3b292a7423 */ /* 0x000fe20000010024 */
[----:B------:R-:W-:Y:S02]  /*3b50*/  LOP3.LUT R36, R43, 0x1f, R0, 0xf8, !PT ;  /* 0x0000001f2b247812 */ /* 0x000fe400078ef800 */
[----:B------:R-:W-:Y:S01]  /*3b60*/  LOP3.LUT R0, R0, 0x7f, RZ, 0xc0, !PT ;  /* 0x0000007f00007812 */ /* 0x000fe200078ec0ff */
[C---:B------:R-:W-:Y:S01]  /*3b70*/  FMUL R44, R41.reuse, R42 ;  /* 0x0000002a292c7220 */ /* 0x040fe20000400000 */
[----:B------:R-:W-:Y:S01]  /*3b80*/  I2FP.F32.S32 R42, R39 ;  /* 0x00000027002a7245 */ /* 0x000fe20000201400 */
[C---:B------:R-:W-:Y:S01]  /*3b90*/  IMAD.SHL.U32 R43, R36.reuse, 0x8, RZ ;  /* 0x00000008242b7824 */ /* 0x040fe200078e00ff */
[----:B------:R-:W2:Y:S01]  /*3ba0*/  MUFU.RCP R39, R47 ;  /* 0x0000002f00277308 */ /* 0x000ea20000001000 */
[----:B------:R-:W-:Y:S01]  /*3bb0*/  FMUL R44, R41, R44 ;  /* 0x0000002c292c7220 */ /* 0x000fe20000400000 */
[----:B------:R-:W-:Y:S02]  /*3bc0*/  IMAD.SHL.U32 R36, R36, 0x10, RZ ;  /* 0x0000001024247824 */ /* 0x000fe400078e00ff */
[----:B------:R-:W-:Y:S01]  /*3bd0*/  FFMA.FTZ R42, R42, 1.1920928955078125e-07, R37 ;  /* 0x340000002a2a7823 */ /* 0x000fe20000010025 */
[----:B------:R-:W-:Y:S01]  /*3be0*/  LOP3.LUT R37, R45, 0x30, RZ, 0xc0, !PT ;  /* 0x000000302d257812 */ /* 0x000fe200078ec0ff */
[----:B------:R-:W-:Y:S01]  /*3bf0*/  FFMA.FTZ R41, R41, 1.4426950216293334961, R44 ;  /* 0x3fb8aa3b29297823 */ /* 0x000fe2000001002c */
[----:B------:R-:W-:Y:S01]  /*3c00*/  LOP3.LUT R44, R43, 0xc0, RZ, 0xc0, !PT ;  /* 0x000000c02b2c7812 */ /* 0x000fe200078ec0ff */
[----:B-1----:R-:W-:Y:S01]  /*3c10*/  @P0 FMUL R6, R6, 0.25 ;  /* 0x3e80000006060820 */ /* 0x002fe20000400000 */
[----:B------:R-:W-:Y:S01]  /*3c20*/  @P0 FMUL R5, R5, 0.25 ;  /* 0x3e80000005050820 */ /* 0x000fe20000400000 */
[----:B------:R-:W-:Y:S01]  /*3c30*/  @P0 FMUL R7, R7, 0.25 ;  /* 0x3e80000007070820 */ /* 0x000fe20000400000 */
[----:B------:R-:W-:Y:S01]  /*3c40*/  @P0 FMUL R8, R8, 0.25 ;  /* 0x3e80000008080820 */ /* 0x000fe20000400000 */
[----:B------:R-:W-:Y:S01]  /*3c50*/  @P0 FMUL R10, R10, 0.25 ;  /* 0x3e8000000a0a0820 */ /* 0x000fe20000400000 */
[----:B------:R-:W-:Y:S01]  /*3c60*/  @P0 FMUL R4, R4, 0.25 ;  /* 0x3e80000004040820 */ /* 0x000fe20000400000 */
[----:B------:R-:W-:Y:S01]  /*3c70*/  @!P3 FMUL R6, R6, 16777216 ;  /* 0x4b8000000606b820 */ /* 0x000fe20000400000 */
[----:B------:R-:W-:Y:S01]  /*3c80*/  @!P3 FMUL R5, R5, 16777216 ;  /* 0x4b8000000505b820 */ /* 0x000fe20000400000 */
[----:B------:R-:W-:Y:S01]  /*3c90*/  @!P3 FMUL R7, R7, 16777216 ;  /* 0x4b8000000707b820 */ /* 0x000fe20000400000 */
[----:B------:R-:W-:Y:S01]  /*3ca0*/  @!P3 FMUL R8, R8, 16777216 ;  /* 0x4b8000000808b820 */ /* 0x000fe20000400000 */
[----:B------:R-:W-:Y:S01]  /*3cb0*/  @!P3 FMUL R10, R10, 16777216 ;  /* 0x4b8000000a0ab820 */ /* 0x000fe20000400000 */
[----:B------:R-:W-:Y:S01]  /*3cc0*/  @!P3 FMUL R4, R4, 16777216 ;  /* 0x4b8000000404b820 */ /* 0x000fe20000400000 */
[----:B------:R-:W-:Y:S01]  /*3cd0*/  @P0 FMUL R9, R9, 0.25 ;  /* 0x3e80000009090820 */ /* 0x000fe20000400000 */
[----:B------:R-:W-:Y:S01]  /*3ce0*/  @P0 FMUL R11, R11, 0.25 ;  /* 0x3e8000000b0b0820 */ /* 0x000fe20000400000 */
[----:B--2---:R-:W-:Y:S01]  /*3cf0*/  FMUL R43, R39, R6 ;  /* 0x00000006272b7220 */ /* 0x004fe20000400000 */
[----:B------:R-:W-:Y:S01]  /*3d00*/  @P0 FMUL R12, R12, 0.25 ;  /* 0x3e8000000c0c0820 */ /* 0x000fe20000400000 */
[----:B------:R-:W-:Y:S01]  /*3d10*/  @P0 FMUL R13, R13, 0.25 ;  /* 0x3e8000000d0d0820 */ /* 0x000fe20000400000 */
[----:B------:R-:W-:Y:S01]  /*3d20*/  @P0 FMUL R14, R14, 0.25 ;  /* 0x3e8000000e0e0820 */ /* 0x000fe20000400000 */
[----:B------:R-:W-:Y:S01]  /*3d30*/  @P0 FMUL R17, R17, 0.25 ;  /* 0x3e80000011110820 */ /* 0x000fe20000400000 */
[C---:B------:R-:W-:Y:S01]  /*3d40*/  FMUL R5, R39.reuse, R5 ;  /* 0x0000000527057220 */ /* 0x040fe20000400000 */
[----:B------:R-:W-:Y:S01]  /*3d50*/  FMUL R6, R39, R7 ;  /* 0x0000000727067220 */ /* 0x000fe20000400000 */
[----:B------:R-:W-:Y:S01]  /*3d60*/  @P0 FMUL R15, R15, 0.25 ;  /* 0x3e8000000f0f0820 */ /* 0x000fe20000400000 */
[----:B------:R-:W-:Y:S01]  /*3d70*/  @P0 FMUL R16, R16, 0.25 ;  /* 0x3e80000010100820 */ /* 0x000fe20000400000 */
[----:B------:R-:W-:Y:S01]  /*3d80*/  @P0 FMUL R18, R18, 0.25 ;  /* 0x3e80000012120820 */ /* 0x000fe20000400000 */
[----:B------:R-:W-:Y:S01]  /*3d90*/  @P0 FMUL R19, R19, 0.25 ;  /* 0x3e80000013130820 */ /* 0x000fe20000400000 */
[C---:B------:R-:W-:Y:S01]  /*3da0*/  FMUL R7, R39.reuse, R8 ;  /* 0x0000000827077220 */ /* 0x040fe20000400000 */
[C---:B------:R-:W-:Y:S01]  /*3db0*/  FMUL R10, R39.reuse, R10 ;  /* 0x0000000a270a7220 */ /* 0x040fe20000400000 */
[----:B------:R-:W-:Y:S01]  /*3dc0*/  FMUL R4, R39, R4 ;  /* 0x0000000427047220 */ /* 0x000fe20000400000 */
[----:B------:R-:W-:Y:S01]  /*3dd0*/  @!P3 FMUL R9, R9, 16777216 ;  /* 0x4b8000000909b820 */ /* 0x000fe20000400000 */
        /* <DEDUP_REMOVED lines=9> */
[----:B------:R-:W-:Y:S01]  /*3e70*/  F2FP.BF16.F32.PACK_AB R8, R6, R5 ;  /* 0x000000050608723e */ /* 0x000fe200000010ff */
[C---:B------:R-:W-:Y:S01]  /*3e80*/  FMUL R9, R39.reuse, R9 ;  /* 0x0000000927097220 */ /* 0x040fe20000400000 */
[----:B------:R-:W-:Y:S01]  /*3e90*/  F2FP.BF16.F32.PACK_AB R5, R10, R7 ;  /* 0x000000070a05723e */ /* 0x000fe200000010ff */
[----:B------:R-:W-:Y:S01]  /*3ea0*/  FMUL R6, R39, R11 ;  /* 0x0000000b27067220 */ /* 0x000fe20000400000 */
[----:B------:R-:W-:Y:S01]  /*3eb0*/  FADD R41, R42, R41 ;  /* 0x000000292a297221 */ /* 0x000fe20000000000 */
[----:B------:R-:W-:Y:S01]  /*3ec0*/  F2FP.BF16.F32.PACK_AB R4, R43, R4 ;  /* 0x000000042b04723e */ /* 0x000fe200000010ff */
[C---:B------:R-:W-:Y:S01]  /*3ed0*/  FMUL R12, R39.reuse, R12 ;  /* 0x0000000c270c7220 */ /* 0x040fe20000400000 */
[C---:B------:R-:W-:Y:S01]  /*3ee0*/  FMUL R10, R39.reuse, R13 ;  /* 0x0000000d270a7220 */ /* 0x040fe20000400000 */
[C---:B------:R-:W-:Y:S01]  /*3ef0*/  FMUL R7, R39.reuse, R14 ;  /* 0x0000000e27077220 */ /* 0x040fe20000400000 */
[C---:B------:R-:W-:Y:S01]  /*3f00*/  FMUL R15, R39.reuse, R15 ;  /* 0x0000000f270f7220 */ /* 0x040fe20000400000 */
[C---:B------:R-:W-:Y:S01]  /*3f10*/  FMUL R16, R39.reuse, R16 ;  /* 0x0000001027107220 */ /* 0x040fe20000400000 */
[C---:B------:R-:W-:Y:S01]  /*3f20*/  FMUL R11, R39.reuse, R17 ;  /* 0x00000011270b7220 */ /* 0x040fe20000400000 */
[C---:B------:R-:W-:Y:S01]  /*3f30*/  FMUL R13, R39.reuse, R18 ;  /* 0x00000012270d7220 */ /* 0x040fe20000400000 */
[----:B------:R-:W-:Y:S01]  /*3f40*/  FMUL R14, R39, R19 ;  /* 0x00000013270e7220 */ /* 0x000fe20000400000 */
[----:B------:R-:W1:Y:S01]  /*3f50*/  LDC.64 R42, c[0x0][0x398] ;  /* 0x0000e600ff2a7b82 */ /* 0x000e620000000a00 */
[----:B------:R-:W-:Y:S01]  /*3f60*/  F2FP.BF16.F32.PACK_AB R9, R6, R9 ;  /* 0x000000090609723e */ /* 0x000fe200000010ff */
[----:B------:R-:W-:Y:S01]  /*3f70*/  @P0 FMUL R20, R20, 0.25 ;  /* 0x3e80000014140820 */ /* 0x000fe20000400000 */
[----:B------:R-:W-:Y:S01]  /*3f80*/  F2FP.BF16.F32.PACK_AB R6, R7, R12 ;  /* 0x0000000c0706723e */ /* 0x000fe200000010ff */
[----:B------:R-:W-:Y:S01]  /*3f90*/  @P0 FMUL R21, R21, 0.25 ;  /* 0x3e80000015150820 */ /* 0x000fe20000400000 */
[----:B------:R-:W-:Y:S01]  /*3fa0*/  F2FP.BF16.F32.PACK_AB R10, R15, R10 ;  /* 0x0000000a0f0a723e */ /* 0x000fe200000010ff */
[----:B------:R-:W-:Y:S01]  /*3fb0*/  @P0 FMUL R25, R25, 0.25 ;  /* 0x3e80000019190820 */ /* 0x000fe20000400000 */
[----:B------:R-:W-:Y:S01]  /*3fc0*/  F2FP.BF16.F32.PACK_AB R7, R13, R16 ;  /* 0x000000100d07723e */ /* 0x000fe200000010ff */
[----:B------:R-:W2:Y:S01]  /*3fd0*/  LDC R17, c[0x0][0x3e8] ;  /* 0x0000fa00ff117b82 */ /* 0x000ea20000000800 */
[----:B------:R-:W-:Y:S01]  /*3fe0*/  F2FP.BF16.F32.PACK_AB R11, R14, R11 ;  /* 0x0000000b0e0b723e */ /* 0x000fe200000010ff */
[----:B------:R-:W-:Y:S01]  /*3ff0*/  IMAD R16, R3, UR5, RZ ;  /* 0x0000000503107c24 */ /* 0x000fe2000f8e02ff */
[----:B------:R-:W-:Y:S01]  /*4000*/  @P1 MOV R13, 0x7f800000 ;  /* 0x7f800000000d1802 */ /* 0x000fe20000000f00 */
[----:B0-----:R0:W-:Y:S01]  /*4010*/  STS.128 [R38], R4 ;  /* 0x0000000426007388 */ /* 0x0011e20000000c00 */
[----:B------:R-:W-:Y:S01]  /*4020*/  @P0 FMUL R28, R28, 0.25 ;  /* 0x3e8000001c1c0820 */ /* 0x000fe20000400000 */
[----:B------:R-:W-:Y:S01]  /*4030*/  @P0 FMUL R30, R30, 0.25 ;  /* 0x3e8000001e1e0820 */ /* 0x000fe20000400000 */
[----:B------:R-:W-:Y:S01]  /*4040*/  @P0 FMUL R32, R32, 0.25 ;  /* 0x3e80000020200820 */ /* 0x000fe20000400000 */
[----:B------:R3:W-:Y:S01]  /*4050*/  STS.128 [R38+0x400], R8 ;  /* 0x0004000826007388 */ /* 0x0007e20000000c00 */
[----:B------:R-:W-:Y:S01]  /*4060*/  @P0 FMUL R34, R34, 0.25 ;  /* 0x3e80000022220820 */ /* 0x000fe20000400000 */
[----:B------:R-:W-:Y:S01]  /*4070*/  @P0 FMUL R22, R22, 0.25 ;  /* 0x3e80000016160820 */ /* 0x000fe20000400000 */
[----:B------:R-:W-:Y:S01]  /*4080*/  @P0 FMUL R24, R24, 0.25 ;  /* 0x3e80000018180820 */ /* 0x000fe20000400000 */
[----:B------:R-:W-:Y:S01]  /*4090*/  @P0 FMUL R27, R27, 0.25 ;  /* 0x3e8000001b1b0820 */ /* 0x000fe20000400000 */
[----:B------:R-:W-:Y:S01]  /*40a0*/  @!P3 FMUL R20, R20, 16777216 ;  /* 0x4b8000001414b820 */ /* 0x000fe20000400000 */
[----:B------:R-:W-:Y:S01]  /*40b0*/  @!P3 FMUL R21, R21, 16777216 ;  /* 0x4b8000001515b820 */ /* 0x000fe20000400000 */
[----:B------:R-:W-:Y:S01]  /*40c0*/  @P1 FFMA.FTZ R41, R40, R13, +INF ;  /* 0x7f80000028291423 */ /* 0x000fe2000001000d */
[----:B------:R-:W-:Y:S01]  /*40d0*/  UIMAD.WIDE UR4, UR4, 0x2, URZ ;  /* 0x00000002040478a5 */ /* 0x000fe2000f8e02ff */
[----:B------:R-:W-:Y:S01]  /*40e0*/  @P0 FMUL R23, R23, 0.25 ;  /* 0x3e80000017170820 */ /* 0x000fe20000400000 */
[----:B------:R-:W-:Y:S01]  /*40f0*/  @P0 FMUL R26, R26, 0.25 ;  /* 0x3e8000001a1a0820 */ /* 0x000fe20000400000 */
[----:B------:R-:W-:Y:S01]  /*4100*/  @P0 FMUL R29, R29, 0.25 ;  /* 0x3e8000001d1d0820 */ /* 0x000fe20000400000 */
[----:B0-----:R-:W-:-:S02]  /*4110*/  IMAD.SHL.U32 R5, R16, 0x2, RZ ;  /* 0x0000000210057824 */ /* 0x001fc400078e00ff */
[----:B------:R-:W-:Y:S01]  /*4120*/  @P0 FMUL R31, R31, 0.25 ;  /* 0x3e8000001f1f0820 */ /* 0x000fe20000400000 */
[----:B------:R-:W-:Y:S01]  /*4130*/  @P0 FMUL R33, R33, 0.25 ;  /* 0x3e80000021210820 */ /* 0x000fe20000400000 */
[----:B------:R-:W-:Y:S01]  /*4140*/  @P0 FMUL R35, R35, 0.25 ;  /* 0x3e80000023230820 */ /* 0x000fe20000400000 */
[----:B------:R-:W-:Y:S01]  /*4150*/  @!P3 FMUL R25, R25, 16777216 ;  /* 0x4b8000001919b820 */ /* 0x000fe20000400000 */
[----:B------:R-:W-:Y:S01]  /*4160*/  @!P3 FMUL R28, R28, 16777216 ;  /* 0x4b8000001c1cb820 */ /* 0x000fe20000400000 */
[----:B------:R-:W-:Y:S01]  /*4170*/  @!P3 FMUL R30, R30, 16777216 ;  /* 0x4b8000001e1eb820 */ /* 0x000fe20000400000 */
[----:B------:R-:W-:-:S04]  /*4180*/  IMAD.HI R18, R16, 0x2, RZ ;  /* 0x0000000210127827 */ /* 0x000fc800078e02ff */
[----:B------:R-:W-:Y:S01]  /*4190*/  @!P3 FMUL R32, R32, 16777216 ;  /* 0x4b8000002020b820 */ /* 0x000fe20000400000 */
[----:B------:R-:W-:Y:S01]  /*41a0*/  @!P3 FMUL R34, R34, 16777216 ;  /* 0x4b8000002222b820 */ /* 0x000fe20000400000 */
[----:B-1----:R-:W-:Y:S01]  /*41b0*/  IADD3 R16, P0, P1, R5, UR6, R42 ;  /* 0x0000000605107c10 */ /* 0x002fe2000f91e02a */
[----:B------:R-:W-:Y:S01]  /*41c0*/  @!P3 FMUL R22, R22, 16777216 ;  /* 0x4b8000001616b820 */ /* 0x000fe20000400000 */
[----:B------:R-:W-:Y:S01]  /*41d0*/  @!P3 FMUL R24, R24, 16777216 ;  /* 0x4b8000001818b820 */ /* 0x000fe20000400000 */
[----:B------:R-:W-:Y:S01]  /*41e0*/  @!P3 FMUL R27, R27, 16777216 ;  /* 0x4b8000001b1bb820 */ /* 0x000fe20000400000 */
[C---:B---3--:R-:W-:Y:S01]  /*41f0*/  FMUL R8, R39.reuse, R20 ;  /* 0x0000001427087220 */ /* 0x048fe20000400000 */
[----:B--2---:R-:W-:Y:S02]  /*4200*/  IMAD R5, R2, R17, RZ ;  /* 0x0000001102057224 */ /* 0x004fe400078e02ff */
        /* <DEDUP_REMOVED lines=9> */
[----:B------:R-:W-:Y:S01]  /*42a0*/  FSEL R4, R41, -INF , P2 ;  /* 0xff80000029047808 */ /* 0x000fe20001000000 */
[----:B------:R-:W-:Y:S01]  /*42b0*/  IMAD R27, R17, 0x2, R5 ;  /* 0x00000002111b7824 */ /* 0x000fe200078e0205 */
[----:B------:R-:W-:Y:S01]  /*42c0*/  IADD3.X R18, PT, PT, R18, UR5, R43, P0, P1 ;  /* 0x0000000512127c10 */ /* 0x000fe200087e242b */
[----:B------:R-:W-:Y:S01]  /*42d0*/  @!P3 FMUL R29, R29, 16777216 ;  /* 0x4b8000001d1db820 */ /* 0x000fe20000400000 */
[----:B------:R-:W-:Y:S01]  /*42e0*/  LOP3.LUT R19, R45, 0x7f0, RZ, 0xc0, !PT ;  /* 0x000007f02d137812 */ /* 0x000fe200078ec0ff */
[----:B------:R-:W-:Y:S01]  /*42f0*/  BAR.SYNC.DEFER_BLOCKING 0x0 ;  /* 0x0000000000007b1d */ /* 0x000fe20000010000 */
[----:B------:R-:W-:Y:S01]  /*4300*/  LEA R24, P0, R5, R16, 0x1 ;  /* 0x0000001005187211 */ /* 0x000fe200078008ff */
[----:B------:R-:W-:Y:S01]  /*4310*/  FFMA R2, R4, 0.69314718246459960938, R71 ;  /* 0x3f31721804027823 */ /* 0x000fe20000000047 */
[----:B------:R-:W-:Y:S01]  /*4320*/  F2FP.BF16.F32.PACK_AB R10, R11, R10 ;  /* 0x0000000a0b0a723e */ /* 0x000fe200000010ff */
[----:B------:R-:W-:Y:S01]  /*4330*/  @!P3 FMUL R31, R31, 16777216 ;  /* 0x4b8000001f1fb820 */ /* 0x000fe20000400000 */
[----:B------:R-:W-:Y:S01]  /*4340*/  F2FP.BF16.F32.PACK_AB R11, R25, R32 ;  /* 0x00000020190b723e */ /* 0x000fe200000010ff */
[----:B------:R-:W-:Y:S01]  /*4350*/  @!P3 FMUL R23, R23, 16777216 ;  /* 0x4b8000001717b820 */ /* 0x000fe20000400000 */
[----:B------:R-:W-:Y:S01]  /*4360*/  F2FP.BF16.F32.PACK_AB R8, R7, R8 ;  /* 0x000000080708723e */ /* 0x000fe200000010ff */
[C---:B------:R-:W-:Y:S01]  /*4370*/  FMUL R22, R39.reuse, R29 ;  /* 0x0000001d27167220 */ /* 0x040fe20000400000 */
[----:B------:R-:W-:Y:S01]  /*4380*/  F2FP.BF16.F32.PACK_AB R21, R6, R21 ;  /* 0x000000150615723e */ /* 0x000fe200000010ff */
[----:B------:R-:W-:Y:S01]  /*4390*/  FMUL R31, R39, R31 ;  /* 0x0000001f271f7220 */ /* 0x000fe20000400000 */
[----:B------:R-:W-:Y:S01]  /*43a0*/  LEA.HI.X.SX32 R25, R5, R18, 0x1, P0 ;  /* 0x0000001205197211 */ /* 0x000fe200000f0eff */
[----:B------:R-:W-:Y:S01]  /*43b0*/  @!P3 FMUL R33, R33, 16777216 ;  /* 0x4b8000002121b820 */ /* 0x000fe20000400000 */
[----:B------:R-:W-:Y:S01]  /*43c0*/  @!P3 FMUL R35, R35, 16777216 ;  /* 0x4b8000002323b820 */ /* 0x000fe20000400000 */
[----:B------:R-:W-:-:S02]  /*43d0*/  IMAD R29, R17, 0x2, R27 ;  /* 0x00000002111d7824 */ /* 0x000fc400078e021b */
[----:B------:R-:W-:Y:S01]  /*43e0*/  @!P3 FMUL R26, R26, 16777216 ;  /* 0x4b8000001a1ab820 */ /* 0x000fe20000400000 */
[C---:B------:R-:W-:Y:S01]  /*43f0*/  FMUL R23, R39.reuse, R23 ;  /* 0x0000001727177220 */ /* 0x040fe20000400000 */
[C---:B------:R-:W-:Y:S01]  /*4400*/  FMUL R33, R39.reuse, R33 ;  /* 0x0000002127217220 */ /* 0x040fe20000400000 */
[----:B------:R-:W-:Y:S01]  /*4410*/  FMUL R28, R39, R35 ;  /* 0x00000023271c7220 */ /* 0x000fe20000400000 */
[----:B------:R-:W-:Y:S01]  /*4420*/  F2FP.BF16.F32.PACK_AB R22, R31, R22 ;  /* 0x000000161f16723e */ /* 0x000fe200000010ff */
[----:B------:R-:W-:Y:S02]  /*4430*/  IMAD R31, R17, 0x2, R29 ;  /* 0x00000002111f7824 */ /* 0x000fe400078e021d */
[----:B------:R-:W-:Y:S01]  /*4440*/  FMUL R26, R39, R26 ;  /* 0x0000001a271a7220 */ /* 0x000fe20000400000 */
[----:B------:R-:W-:Y:S01]  /*4450*/  F2FP.BF16.F32.PACK_AB R20, R23, R20 ;  /* 0x000000141714723e */ /* 0x000fe200000010ff */
[----:B------:R-:W0:Y:S01]  /*4460*/  LDCU UR4, c[0x0][0x3ec] ;  /* 0x00007d80ff0477ac */ /* 0x000e220008000800 */
[----:B------:R-:W1:Y:S01]  /*4470*/  LDS.128 R12, [R19+UR9] ;  /* 0x00000009130c7984 */ /* 0x000e620008000c00 */
[----:B------:R-:W-:-:S02]  /*4480*/  F2FP.BF16.F32.PACK_AB R23, R28, R33 ;  /* 0x000000211c17723e */ /* 0x000fc400000010ff */
[C---:B------:R-:W-:Y:S01]  /*4490*/  LEA R33, R17.reuse, R31, 0x1 ;  /* 0x0000001f11217211 */ /* 0x040fe200078e08ff */
[----:B------:R-:W-:Y:S01]  /*44a0*/  LDS.128 R4, [R19+UR9+0x800] ;  /* 0x0008000913047984 */ /* 0x000fe20008000c00 */
[----:B------:R-:W-:Y:S01]  /*44b0*/  F2FP.BF16.F32.PACK_AB R9, R26, R9 ;  /* 0x000000091a09723e */ /* 0x000fe200000010ff */
[----:B------:R-:W-:Y:S02]  /*44c0*/  BAR.SYNC.DEFER_BLOCKING 0x0 ;  /* 0x0000000000007b1d */ /* 0x000fe40000010000 */
[----:B------:R-:W-:Y:S01]  /*44d0*/  IMAD R35, R17, 0x2, R33 ;  /* 0x0000000211237824 */ /* 0x000fe200078e0221 */
[-C--:B------:R-:W-:Y:S02]  /*44e0*/  LEA R26, P0, R27, R16.reuse, 0x1 ;  /* 0x000000101b1a7211 */ /* 0x080fe400078008ff */
[----:B------:R-:W-:Y:S01]  /*44f0*/  LEA R28, P1, R29, R16, 0x1 ;  /* 0x000000101d1c7211 */ /* 0x000fe200078208ff */
[----:B------:R-:W-:Y:S01]  /*4500*/  IMAD R39, R17, 0x2, R35 ;  /* 0x0000000211277824 */ /* 0x000fe200078e0223 */
[----:B------:R-:W-:-:S02]  /*4510*/  LEA.HI.X.SX32 R27, R27, R18, 0x1, P0 ;  /* 0x000000121b1b7211 */ /* 0x000fc400000f0eff */
[----:B------:R-:W-:Y:S01]  /*4520*/  LEA R30, P0, R31, R16, 0x1 ;  /* 0x000000101f1e7211 */ /* 0x000fe200078008ff */
[----:B------:R-:W-:Y:S01]  /*4530*/  IMAD R41, R17, 0x2, R39 ;  /* 0x0000000211297824 */ /* 0x000fe200078e0227 */
[-C--:B------:R-:W-:Y:S01]  /*4540*/  LEA.HI.X.SX32 R29, R29, R18.reuse, 0x1, P1 ;  /* 0x000000121d1d7211 */ /* 0x080fe200008f0eff */
[----:B0-----:R-:W-:Y:S01]  /*4550*/  UIMAD UR4, UR8, UR4, URZ ;  /* 0x00000004080472a4 */ /* 0x001fe2000f8e02ff */
[----:B------:R-:W-:Y:S02]  /*4560*/  LEA.HI.X.SX32 R31, R31, R18, 0x1, P0 ;  /* 0x000000121f1f7211 */ /* 0x000fe400000f0eff */
[----:B------:R-:W-:Y:S01]  /*4570*/  IADD3 R37, PT, PT, R44, UR9, R37 ;  /* 0x000000092c257c10 */ /* 0x000fe2000fffe025 */
[----:B------:R-:W-:Y:S01]  /*4580*/  USHF.L.U32 UR6, UR4, 0x2, URZ ;  /* 0x0000000204067899 */ /* 0x000fe200080006ff */
[----:B------:R-:W-:Y:S01]  /*4590*/  LOP3.LUT R36, R36, 0xf0, RZ, 0xc0, !PT ;  /* 0x000000f024247812 */ /* 0x000fe200078ec0ff */
[----:B------:R-:W-:Y:S01]  /*45a0*/  UIMAD.WIDE UR4, UR4, 0x4, URZ ;  /* 0x00000004040478a5 */ /* 0x000fe2000f8e02ff */
[----:B------:R-:W-:Y:S04]  /*45b0*/  STS.128 [R38], R8 ;  /* 0x0000000826007388 */ /* 0x000fe80000000c00 */
[----:B------:R0:W-:Y:S01]  /*45c0*/  STS.128 [R38+0x400], R20 ;  /* 0x0004001426007388 */ /* 0x0001e20000000c00 */
[----:B------:R-:W-:Y:S01]  /*45d0*/  BAR.SYNC.DEFER_BLOCKING 0x0 ;  /* 0x0000000000007b1d */ /* 0x000fe20000010000 */
[----:B0-----:R-:W-:Y:S01]  /*45e0*/  IMAD R23, R17, 0x2, R41 ;  /* 0x0000000211177824 */ /* 0x001fe200078e0229 */
[----:B------:R-:W-:-:S02]  /*45f0*/  LEA R20, P0, R33, R16, 0x1 ;  /* 0x0000001021147211 */ /* 0x000fc400078008ff */
[----:B-1----:R-:W-:Y:S02]  /*4600*/  PRMT R22, R13, 0x7632, R22 ;  /* 0x000076320d167816 */ /* 0x002fe40000000016 */
[----:B------:R-:W-:Y:S02]  /*4610*/  LEA R43, R17, R23, 0x1 ;  /* 0x00000017112b7211 */ /* 0x000fe400078e08ff */
[----:B------:R-:W-:-:S03]  /*4620*/  LEA.HI.X.SX32 R21, R33, R18, 0x1, P0 ;  /* 0x0000001221157211 */ /* 0x000fc600000f0eff */
[C---:B------:R-:W-:Y:S01]  /*4630*/  IMAD R45, R17.reuse, 0x2, R43 ;  /* 0x00000002112d7824 */ /* 0x040fe200078e022b */
[----:B------:R0:W-:Y:S03]  /*4640*/  STG.E.U16 desc[UR24][R24.64], R12 ;  /* 0x0000000c18007986 */ /* 0x0001e6000c101518 */
[C---:B------:R-:W-:Y:S01]  /*4650*/  IMAD R47, R17.reuse, 0x2, R45 ;  /* 0x00000002112f7824 */ /* 0x040fe200078e022d */
[----:B------:R-:W1:Y:S03]  /*4660*/  LDS.128 R8, [R19+UR9] ;  /* 0x0000000913087984 */ /* 0x000e660008000c00 */
[----:B------:R-:W-:Y:S01]  /*4670*/  IMAD R49, R17, 0x2, R47 ;  /* 0x0000000211317824 */ /* 0x000fe200078e022f */
[----:B0-----:R-:W-:Y:S02]  /*4680*/  PRMT R25, R12, 0x7632, R25 ;  /* 0x000076320c197816 */ /* 0x001fe40000000019 */
[----:B------:R-:W-:-:S03]  /*4690*/  LEA R24, P0, R35, R16, 0x1 ;  /* 0x0000001023187211 */ /* 0x000fc600078008ff */
[----:B------:R0:W-:Y:S04]  /*46a0*/  STG.E.U16 desc[UR24][R26.64], R25 ;  /* 0x000000191a007986 */ /* 0x0001e8000c101518 */
[----:B------:R2:W-:Y:S04]  /*46b0*/  STG.E.U16 desc[UR24][R28.64], R13 ;  /* 0x0000000d1c007986 */ /* 0x0005e8000c101518 */
[----:B------:R3:W-:Y:S01]  /*46c0*/  STG.E.U16 desc[UR24][R30.64], R22 ;  /* 0x000000161e007986 */ /* 0x0007e2000c101518 */
[----:B0-----:R-:W-:Y:S01]  /*46d0*/  LEA.HI.X.SX32 R25, R35, R18, 0x1, P0 ;  /* 0x0000001223197211 */ /* 0x001fe200000f0eff */
[----:B------:R-:W-:Y:S01]  /*46e0*/  IMAD R35, R17, 0x2, R49 ;  /* 0x0000000211237824 */ /* 0x000fe200078e0231 */
[C---:B------:R-:W-:Y:S01]  /*46f0*/  LEA R12, P0, R39.reuse, R16, 0x1 ;  /* 0x00000010270c7211 */ /* 0x040fe200078008ff */
[----:B------:R0:W-:Y:S03]  /*4700*/  STG.E.U16 desc[UR24][R20.64], R14 ;  /* 0x0000000e14007986 */ /* 0x0001e6000c101518 */
[----:B--2---:R-:W-:-:S02]  /*4710*/  LEA.HI.X.SX32 R13, R39, R18, 0x1, P0 ;  /* 0x00000012270d7211 */ /* 0x004fc400000f0eff */
[----:B------:R-:W-:Y:S02]  /*4720*/  LEA R39, R17, R35, 0x1 ;  /* 0x0000002311277211 */ /* 0x000fe400078e08ff */
[-C--:B------:R-:W-:Y:S02]  /*4730*/  LEA R32, P0, R41, R16.reuse, 0x1 ;  /* 0x0000001029207211 */ /* 0x080fe400078008ff */
[----:B---3--:R-:W-:Y:S01]  /*4740*/  LEA R22, P1, R43, R16, 0x1 ;  /* 0x000000102b167211 */ /* 0x008fe200078208ff */
[----:B------:R-:W-:Y:S01]  /*4750*/  IMAD R51, R17, 0x2, R39 ;  /* 0x0000000211337824 */ /* 0x000fe200078e0227 */
[----:B------:R-:W-:Y:S02]  /*4760*/  LEA.HI.X.SX32 R33, R41, R18, 0x1, P0 ;  /* 0x0000001229217211 */ /* 0x000fe400000f0eff */
[----:B0-----:R-:W-:Y:S01]  /*4770*/  PRMT R21, R14, 0x7632, R21 ;  /* 0x000076320e157816 */ /* 0x001fe20000000015 */
[----:B------:R-:W-:Y:S01]  /*4780*/  IMAD R41, R17, 0x2, R51 ;  /* 0x0000000211297824 */ /* 0x000fe200078e0233 */
[----:B------:R-:W-:-:S02]  /*4790*/  LEA R20, P0, R23, R16, 0x1 ;  /* 0x0000001017147211 */ /* 0x000fc400078008ff */
[----:B------:R-:W-:Y:S01]  /*47a0*/  LEA R34, P2, R51, R16, 0x1 ;  /* 0x0000001033227211 */ /* 0x000fe200078408ff */
[C---:B------:R-:W-:Y:S01]  /*47b0*/  IMAD R53, R17.reuse, 0x2, R41 ;  /* 0x0000000211357824 */ /* 0x040fe200078e0229 */
[----:B------:R0:W-:Y:S01]  /*47c0*/  STG.E.U16 desc[UR24][R24.64], R21 ;  /* 0x0000001518007986 */ /* 0x0001e2000c101518 */
[----:B-1----:R-:W-:Y:S02]  /*47d0*/  PRMT R68, R8, 0x7632, R68 ;  /* 0x0000763208447816 */ /* 0x002fe40000000044 */
[C---:B------:R-:W-:Y:S01]  /*47e0*/  IMAD R55, R17.reuse, 0x2, R53 ;  /* 0x0000000211377824 */ /* 0x040fe200078e0235 */
[----:B------:R-:W-:Y:S04]  /*47f0*/  STG.E.U16 desc[UR24][R12.64], R15 ;  /* 0x0000000f0c007986 */ /* 0x000fe8000c101518 */
[----:B------:R-:W-:-:S02]  /*4800*/  LEA R57, R17, R55, 0x1 ;  /* 0x0000003711397211 */ /* 0x000fc400078e08ff */
[-C--:B0-----:R-:W-:Y:S02]  /*4810*/  LEA.HI.X.SX32 R21, R23, R18.reuse, 0x1, P0 ;  /* 0x0000001217157211 */ /* 0x081fe400000f0eff */
[----:B------:R-:W-:Y:S02]  /*4820*/  LEA.HI.X.SX32 R23, R43, R18, 0x1, P1 ;  /* 0x000000122b177211 */ /* 0x000fe400008f0eff */
[----:B------:R-:W-:Y:S02]  /*4830*/  LEA R26, P1, R47, R16, 0x1 ;  /* 0x000000102f1a7211 */ /* 0x000fe400078208ff */
[----:B------:R-:W-:Y:S02]  /*4840*/  PRMT R25, R15, 0x7632, R25 ;  /* 0x000076320f197816 */ /* 0x000fe40000000019 */
[----:B------:R-:W-:Y:S01]  /*4850*/  LEA.HI.X.SX32 R27, R47, R18, 0x1, P1 ;  /* 0x000000122f1b7211 */ /* 0x000fe200008f0eff */
[----:B------:R-:W-:Y:S01]  /*4860*/  IMAD R47, R17, 0x2, R57 ;  /* 0x00000002112f7824 */ /* 0x000fe200078e0239 */
[----:B------:R-:W-:Y:S01]  /*4870*/  LEA R24, P0, R45, R16, 0x1 ;  /* 0x000000102d187211 */ /* 0x000fe200078008ff */
[----:B------:R0:W-:Y:S02]  /*4880*/  STG.E.U16 desc[UR24][R32.64], R25 ;  /* 0x0000001920007986 */ /* 0x0001e4000c101518 */
[----:B------:R-:W-:-:S02]  /*4890*/  IMAD R59, R17, 0x2, R47 ;  /* 0x00000002113b7824 */ /* 0x000fc400078e022f */
[----:B------:R1:W2:Y:S02]  /*48a0*/  LDS.128 R12, [R19+UR9+0x800] ;  /* 0x00080009130c7984 */ /* 0x0002a40008000c00 */
[----:B------:R-:W-:Y:S02]  /*48b0*/  IMAD R61, R17, 0x2, R59 ;  /* 0x00000002113d7824 */ /* 0x000fe400078e023b */
[----:B------:R3:W-:Y:S01]  /*48c0*/  STG.E.U16 desc[UR24][R20.64], R8 ;  /* 0x0000000814007986 */ /* 0x0007e2000c101518 */
[----:B0-----:R-:W-:Y:S01]  /*48d0*/  LEA.HI.X.SX32 R25, R45, R18, 0x1, P0 ;  /* 0x000000122d197211 */ /* 0x001fe200000f0eff */
[----:B-1----:R-:W-:Y:S01]  /*48e0*/  IMAD R19, R17, 0x2, R61 ;  /* 0x0000000211137824 */ /* 0x002fe200078e023d */
[-C--:B------:R-:W-:Y:S01]  /*48f0*/  LEA R28, P0, R49, R16.reuse, 0x1 ;  /* 0x00000010311c7211 */ /* 0x080fe200078008ff */
[----:B------:R0:W-:Y:S01]  /*4900*/  STG.E.U16 desc[UR24][R22.64], R68 ;  /* 0x0000004416007986 */ /* 0x0001e2000c101518 */
[----:B------:R-:W-:Y:S02]  /*4910*/  LEA R32, P1, R39, R16, 0x1 ;  /* 0x0000001027207211 */ /* 0x000fe400078208ff */
[----:B------:R-:W-:Y:S01]  /*4920*/  LEA.HI.X.SX32 R29, R49, R18, 0x1, P0 ;  /* 0x00000012311d7211 */ /* 0x000fe200000f0eff */
[----:B------:R1:W-:Y:S01]  /*4930*/  STG.E.U16 desc[UR24][R24.64], R9 ;  /* 0x0000000918007986 */ /* 0x0003e2000c101518 */
[----:B------:R-:W-:-:S02]  /*4940*/  LEA R30, P0, R35, R16, 0x1 ;  /* 0x00000010231e7211 */ /* 0x000fc400078008ff */
[----:B------:R-:W-:Y:S02]  /*4950*/  LEA R63, R17, R19, 0x1 ;  /* 0x00000013113f7211 */ /* 0x000fe400078e08ff */
[----:B------:R-:W-:Y:S02]  /*4960*/  LEA.HI.X.SX32 R31, R35, R18, 0x1, P0 ;  /* 0x00000012231f7211 */ /* 0x000fe400000f0eff */
[----:B------:R-:W-:Y:S01]  /*4970*/  LEA R42, P0, R41, R16, 0x1 ;  /* 0x00000010292a7211 */ /* 0x000fe200078008ff */
[----:B------:R-:W-:Y:S01]  /*4980*/  IMAD R65, R17, 0x2, R63 ;  /* 0x0000000211417824 */ /* 0x000fe200078e023f */
[----:B------:R-:W-:Y:S02]  /*4990*/  LEA.HI.X.SX32 R33, R39, R18, 0x1, P1 ;  /* 0x0000001227217211 */ /* 0x000fe400008f0eff */
[----:B------:R-:W-:Y:S01]  /*49a0*/  LEA R40, P1, R53, R16, 0x1 ;  /* 0x0000001035287211 */ /* 0x000fe200078208ff */
[----:B------:R-:W-:Y:S01]  /*49b0*/  IMAD R67, R17, 0x2, R65 ;  /* 0x0000000211437824 */ /* 0x000fe200078e0241 */
[----:B------:R-:W-:-:S02]  /*49c0*/  LEA.HI.X.SX32 R43, R41, R18, 0x1, P0 ;  /* 0x00000012292b7211 */ /* 0x000fc400000f0eff */
[----:B------:R-:W-:Y:S02]  /*49d0*/  LEA R44, P0, R57, R16, 0x1 ;  /* 0x00000010392c7211 */ /* 0x000fe400078008ff */
[-C--:B------:R-:W-:Y:S02]  /*49e0*/  LEA.HI.X.SX32 R35, R51, R18.reuse, 0x1, P2 ;  /* 0x0000001233237211 */ /* 0x080fe400010f0eff */
[----:B------:R-:W-:Y:S02]  /*49f0*/  LEA.HI.X.SX32 R41, R53, R18, 0x1, P1 ;  /* 0x0000001235297211 */ /* 0x000fe400008f0eff */
[-C--:B------:R-:W-:Y:S02]  /*4a00*/  LEA R38, P2, R55, R16.reuse, 0x1 ;  /* 0x0000001037267211 */ /* 0x080fe400078408ff */
[----:B------:R-:W-:Y:S02]  /*4a10*/  LEA R48, P1, R47, R16, 0x1 ;  /* 0x000000102f307211 */ /* 0x000fe400078208ff */
[-C--:B------:R-:W-:Y:S01]  /*4a20*/  LEA.HI.X.SX32 R45, R57, R18.reuse, 0x1, P0 ;  /* 0x00000012392d7211 */ /* 0x080fe200000f0eff */
[----:B------:R-:W-:Y:S01]  /*4a30*/  IMAD R57, R17, 0x2, R67 ;  /* 0x0000000211397824 */ /* 0x000fe200078e0243 */
[----:B------:R-:W-:-:S02]  /*4a40*/  LEA.HI.X.SX32 R39, R55, R18, 0x1, P2 ;  /* 0x0000001237277211 */ /* 0x000fc400010f0eff */
[----:B------:R-:W-:Y:S01]  /*4a50*/  LEA.HI.X.SX32 R49, R47, R18, 0x1, P1 ;  /* 0x000000122f317211 */ /* 0x000fe200008f0eff */
[----:B------:R-:W-:Y:S01]  /*4a60*/  IMAD R69, R17, 0x2, R57 ;  /* 0x0000000211457824 */ /* 0x000fe200078e0239 */
[-C--:B------:R-:W-:Y:S02]  /*4a70*/  LEA R46, P2, R59, R16.reuse, 0x1 ;  /* 0x000000103b2e7211 */ /* 0x080fe400078408ff */
[----:B------:R-:W-:Y:S02]  /*4a80*/  LEA R50, P1, R19, R16, 0x1 ;  /* 0x0000001013327211 */ /* 0x000fe400078208ff */
[-C--:B------:R-:W-:Y:S02]  /*4a90*/  LEA.HI.X.SX32 R47, R59, R18.reuse, 0x1, P2 ;  /* 0x000000123b2f7211 */ /* 0x080fe400010f0eff */
[----:B------:R-:W-:Y:S02]  /*4aa0*/  LEA.HI.X.SX32 R51, R19, R18, 0x1, P1 ;  /* 0x0000001213337211 */ /* 0x000fe400008f0eff */
[----:B------:R-:W-:-:S02]  /*4ab0*/  LEA R52, P2, R63, R16, 0x1 ;  /* 0x000000103f347211 */ /* 0x000fc400078408ff */
[----:B------:R-:W-:Y:S02]  /*4ac0*/  LEA R19, R17, R69, 0x1 ;  /* 0x0000004511137211 */ /* 0x000fe400078e08ff */
[----:B------:R-:W-:Y:S02]  /*4ad0*/  LEA R54, P0, R61, R16, 0x1 ;  /* 0x000000103d367211 */ /* 0x000fe400078008ff */
[-C--:B------:R-:W-:Y:S01]  /*4ae0*/  LEA.HI.X.SX32 R53, R63, R18.reuse, 0x1, P2 ;  /* 0x000000123f357211 */ /* 0x080fe200010f0eff */
[----:B------:R-:W-:Y:S01]  /*4af0*/  IMAD R63, R17, 0x2, R19 ;  /* 0x00000002113f7824 */ /* 0x000fe200078e0213 */
[----:B------:R-:W-:Y:S02]  /*4b00*/  LEA.HI.X.SX32 R55, R61, R18, 0x1, P0 ;  /* 0x000000123d377211 */ /* 0x000fe400000f0eff */
[-C--:B------:R-:W-:Y:S01]  /*4b10*/  LEA R60, P0, R65, R16.reuse, 0x1 ;  /* 0x00000010413c7211 */ /* 0x080fe200078008ff */
[----:B------:R-:W-:Y:S01]  /*4b20*/  IMAD R17, R17, 0x2, R63 ;  /* 0x0000000211117824 */ /* 0x000fe200078e023f */
[----:B------:R-:W-:-:S02]  /*4b30*/  LEA R58, P1, R67, R16, 0x1 ;  /* 0x00000010433a7211 */ /* 0x000fc400078208ff */
[----:B------:R-:W-:Y:S02]  /*4b40*/  LEA R56, P2, R57, R16, 0x1 ;  /* 0x0000001039387211 */ /* 0x000fe400078408ff */
[-C--:B------:R-:W-:Y:S02]  /*4b50*/  LEA.HI.X.SX32 R61, R65, R18.reuse, 0x1, P0 ;  /* 0x00000012413d7211 */ /* 0x080fe400000f0eff */
[-C--:B------:R-:W-:Y:S02]  /*4b60*/  LEA.HI.X.SX32 R59, R67, R18.reuse, 0x1, P1 ;  /* 0x00000012433b7211 */ /* 0x080fe400008f0eff */
[----:B------:R-:W-:Y:S02]  /*4b70*/  LEA.HI.X.SX32 R57, R57, R18, 0x1, P2 ;  /* 0x0000001239397211 */ /* 0x000fe400010f0eff */
[-C--:B------:R-:W-:Y:S02]  /*4b80*/  LEA R66, P0, R69, R16.reuse, 0x1 ;  /* 0x0000001045427211 */ /* 0x080fe400078008ff */
[----:B------:R-:W-:-:S02]  /*4b90*/  LEA R64, P1, R19, R16, 0x1 ;  /* 0x0000001013407211 */ /* 0x000fc400078208ff */
[-C--:B------:R-:W-:Y:S02]  /*4ba0*/  LEA R62, P2, R63, R16.reuse, 0x1 ;  /* 0x000000103f3e7211 */ /* 0x080fe400078408ff */
[----:B------:R-:W-:Y:S02]  /*4bb0*/  LEA R16, P3, R17, R16, 0x1 ;  /* 0x0000001011107211 */ /* 0x000fe400078608ff */
[-C--:B------:R-:W-:Y:S02]  /*4bc0*/  LEA.HI.X.SX32 R67, R69, R18.reuse, 0x1, P0 ;  /* 0x0000001245437211 */ /* 0x080fe400000f0eff */
[-C--:B------:R-:W-:Y:S02]  /*4bd0*/  LEA.HI.X.SX32 R65, R19, R18.reuse, 0x1, P1 ;  /* 0x0000001213417211 */ /* 0x080fe400008f0eff */
[-C--:B------:R-:W-:Y:S02]  /*4be0*/  LEA.HI.X.SX32 R63, R63, R18.reuse, 0x1, P2 ;  /* 0x000000123f3f7211 */ /* 0x080fe400010f0eff */
[----:B------:R-:W-:-:S02]  /*4bf0*/  LEA.HI.X.SX32 R17, R17, R18, 0x1, P3 ;  /* 0x0000001211117211 */ /* 0x000fc400018f0eff */
[----:B------:R-:W-:Y:S02]  /*4c00*/  PRMT R18, R9, 0x7632, R18 ;  /* 0x0000763209127816 */ /* 0x000fe40000000012 */
[----:B------:R-:W-:Y:S02]  /*4c10*/  PRMT R19, R10, 0x7632, R19 ;  /* 0x000076320a137816 */ /* 0x000fe40000000013 */
[----:B---3--:R-:W-:Y:S01]  /*4c20*/  PRMT R21, R11, 0x7632, R21 ;  /* 0x000076320b157816 */ /* 0x008fe20000000015 */
[----:B------:R-:W-:Y:S01]  /*4c30*/  STG.E.U16 desc[UR24][R26.64], R18 ;  /* 0x000000121a007986 */ /* 0x000fe2000c101518 */
[----:B0-----:R-:W-:Y:S02]  /*4c40*/  PRMT R23, R4, 0x7632, R23 ;  /* 0x0000763204177816 */ /* 0x001fe40000000017 */
[----:B------:R-:W-:Y:S01]  /*4c50*/  PRMT R22, R5, 0x7632, R22 ;  /* 0x0000763205167816 */ /* 0x000fe20000000016 */
[----:B------:R2:W-:Y:S01]  /*4c60*/  STG.E.U16 desc[UR24][R28.64], R10 ;  /* 0x0000000a1c007986 */ /* 0x0005e2000c101518 */
[----:B------:R-:W-:-:S02]  /*4c70*/  PRMT R8, R6, 0x7632, R8 ;  /* 0x0000763206087816 */ /* 0x000fc40000000008 */
[----:B-1----:R-:W-:Y:S01]  /*4c80*/  PRMT R25, R7, 0x7632, R25 ;  /* 0x0000763207197816 */ /* 0x002fe20000000019 */
[----:B------:R0:W-:Y:S01]  /*4c90*/  STG.E.U16 desc[UR24][R30.64], R19 ;  /* 0x000000131e007986 */ /* 0x0001e2000c101518 */
[----:B------:R-:W-:Y:S01]  /*4ca0*/  ISETP.GE.U32.AND P0, PT, R0, 0x40, PT ;  /* 0x000000400000780c */ /* 0x000fe20003f06070 */
[----:B------:R-:W-:Y:S02]  /*4cb0*/  IMAD.HI R0, R3, 0x4, RZ ;  /* 0x0000000403007827 */ /* 0x000fe400078e02ff */
[----:B------:R1:W-:Y:S04]  /*4cc0*/  STG.E.U16 desc[UR24][R32.64], R11 ;  /* 0x0000000b20007986 */ /* 0x0003e8000c101518 */
[----:B------:R-:W-:Y:S01]  /*4cd0*/  STG.E.U16 desc[UR24][R34.64], R21 ;  /* 0x0000001522007986 */ /* 0x000fe2000c101518 */
[----:B--2---:R-:W-:-:S03]  /*4ce0*/  PRMT R28, R13, 0x7632, R28 ;  /* 0x000076320d1c7816 */ /* 0x004fc6000000001c */
[----:B------:R2:W-:Y:S01]  /*4cf0*/  STG.E.U16 desc[UR24][R42.64], R4 ;  /* 0x000000042a007986 */ /* 0x0005e2000c101518 */
[----:B0-----:R-:W-:-:S03]  /*4d00*/  PRMT R30, R12, 0x7632, R30 ;  /* 0x000076320c1e7816 */ /* 0x001fc6000000001e */
[----:B------:R-:W-:Y:S01]  /*4d10*/  STG.E.U16 desc[UR24][R40.64], R23 ;  /* 0x0000001728007986 */ /* 0x000fe2000c101518 */
[----:B-1----:R-:W-:-:S03]  /*4d20*/  PRMT R32, R14, 0x7632, R32 ;  /* 0x000076320e207816 */ /* 0x002fc60000000020 */
[----:B------:R0:W-:Y:S04]  /*4d30*/  STG.E.U16 desc[UR24][R38.64], R5 ;  /* 0x0000000526007986 */ /* 0x0001e8000c101518 */
[----:B------:R-:W-:Y:S01]  /*4d40*/  STG.E.U16 desc[UR24][R44.64], R22 ;  /* 0x000000162c007986 */ /* 0x000fe2000c101518 */
[----:B--2---:R-:W-:-:S03]  /*4d50*/  PRMT R4, R15, 0x7632, R4 ;  /* 0x000076320f047816 */ /* 0x004fc60000000004 */
[----:B------:R-:W-:Y:S04]  /*4d60*/  STG.E.U16 desc[UR24][R48.64], R6 ;  /* 0x0000000630007986 */ /* 0x000fe8000c101518 */
[----:B------:R1:W-:Y:S01]  /*4d70*/  STG.E.U16 desc[UR24][R46.64], R8 ;  /* 0x000000082e007986 */ /* 0x0003e2000c101518 */
[----:B0-----:R-:W-:-:S03]  /*4d80*/  IMAD.SHL.U32 R5, R3, 0x4, RZ ;  /* 0x0000000403057824 */ /* 0x001fc600078e00ff */
[----:B------:R-:W-:Y:S04]  /*4d90*/  STG.E.U16 desc[UR24][R54.64], R7 ;  /* 0x0000000736007986 */ /* 0x000fe8000c101518 */
[----:B------:R-:W-:Y:S04]  /*4da0*/  STG.E.U16 desc[UR24][R50.64], R25 ;  /* 0x0000001932007986 */ /* 0x000fe8000c101518 */
[----:B------:R-:W-:Y:S01]  /*4db0*/  STG.E.U16 desc[UR24][R52.64], R12 ;  /* 0x0000000c34007986 */ /* 0x000fe2000c101518 */
[----:B-1----:R-:W0:Y:S03]  /*4dc0*/  LDC.64 R8, c[0x0][0x3a0] ;  /* 0x0000e800ff087b82 */ /* 0x002e260000000a00 */
[----:B------:R-:W-:Y:S04]  /*4dd0*/  STG.E.U16 desc[UR24][R60.64], R30 ;  /* 0x0000001e3c007986 */ /* 0x000fe8000c101518 */
[----:B------:R-:W-:Y:S04]  /*4de0*/  STG.E.U16 desc[UR24][R58.64], R13 ;  /* 0x0000000d3a007986 */ /* 0x000fe8000c101518 */
[----:B------:R-:W-:Y:S04]  /*4df0*/  STG.E.U16 desc[UR24][R56.64], R28 ;  /* 0x0000001c38007986 */ /* 0x000fe8000c101518 */
[----:B------:R-:W-:Y:S04]  /*4e00*/  STG.E.U16 desc[UR24][R66.64], R14 ;  /* 0x0000000e42007986 */ /* 0x000fe8000c101518 */
[----:B------:R-:W-:Y:S04]  /*4e10*/  STG.E.U16 desc[UR24][R64.64], R32 ;  /* 0x0000002040007986 */ /* 0x000fe8000c101518 */
[----:B------:R-:W-:Y:S04]  /*4e20*/  STG.E.U16 desc[UR24][R62.64], R15 ;  /* 0x0000000f3e007986 */ /* 0x000fe8000c101518 */
[----:B------:R-:W-:Y:S01]  /*4e30*/  STG.E.U16 desc[UR24][R16.64], R4 ;  /* 0x0000000410007986 */ /* 0x000fe2000c101518 */
[----:B------:R-:W-:Y:S06]  /*4e40*/  BAR.SYNC.DEFER_BLOCKING 0x0 ;  /* 0x0000000000007b1d */ /* 0x000fec0000010000 */
[----:B------:R0:W-:Y:S02]  /*4e50*/  STSM.16.M88 [R37], R2 ;  /* 0x0000000225007844 */ /* 0x0001e40000000000 */
[----:B------:R-:W-:Y:S01]  /*4e60*/  BAR.SYNC.DEFER_BLOCKING 0x0 ;  /* 0x0000000000007b1d */ /* 0x000fe20000010000 */
[----:B0-----:R-:W-:-:S04]  /*4e70*/  IADD3 R2, P1, P2, R5, UR6, R8 ;  /* 0x0000000605027c10 */ /* 0x001fc8000fa3e008 */
[----:B------:R-:W-:Y:S01]  /*4e80*/  IADD3.X R3, PT, PT, R0, UR5, R9, P1, P2 ;  /* 0x0000000500037c10 */ /* 0x000fe20008fe4409 */
[----:B------:R-:W0:Y:S04]  /*4e90*/  LDSM.16.M88 R7, [R36+UR9] ;  /* 0x000000092407783b */ /* 0x000e280008000000 */
[----:B0-----:R0:W-:Y:S01]  /*4ea0*/  @!P0 STG.E desc[UR24][R2.64], R7 ;  /* 0x0000000702008986 */ /* 0x0011e2000c101918 */
[----:B------:R-:W-:Y:S06]  /*4eb0*/  BAR.SYNC.DEFER_BLOCKING 0x0 ;  /* 0x0000000000007b1d */ /* 0x000fec0000010000 */
[----:B------:R-:W-:Y:S05]  /*4ec0*/  @P5 BRA `(.L_x_22) ;  /* 0x0000000000a05947 */ /* 0x000fea0003800000 */
[----:B------:R-:W1:Y:S01]  /*4ed0*/  S2UR UR5, SR_CgaCtaId ;  /* 0x00000000000579c3 */ /* 0x000e620000008800 */
[----:B------:R-:W-:Y:S01]  /*4ee0*/  NOP ;  /* 0x0000000000007918 */ /* 0x000fe20000000000 */
[----:B------:R-:W-:Y:S01]  /*4ef0*/  UMOV UR4, 0x50 ;  /* 0x0000005000047882 */ /* 0x000fe20000000000 */
[----:B------:R-:W-:Y:S01]  /*4f00*/  MOV R0, UR31 ;  /* 0x0000001f00007c02 */ /* 0x000fe20008000f00 */
[----:B0-----:R-:W-:Y:S02]  /*4f10*/  IMAD.MOV.U32 R3, RZ, RZ, 0xf ;  /* 0x0000000fff037424 */ /* 0x001fe400078e00ff */
[----:B------:R-:W-:Y:S01]  /*4f20*/  IMAD.MOV.U32 R7, RZ, RZ, 0x1 ;  /* 0x00000001ff077424 */ /* 0x000fe200078e00ff */
[----:B------:R-:W-:-:S04]  /*4f30*/  LOP3.LUT R0, R0, 0xffff, RZ, 0xc0, !PT ;  /* 0x0000ffff00007812 */ /* 0x000fc800078ec0ff */
[----:B------:R-:W-:-:S05]  /*4f40*/  SHF.R.U32.HI R0, RZ, 0x5, R0 ;  /* 0x00000005ff007819 */ /* 0x000fca0000011600 */
[----:B------:R-:W-:Y:S01]  /*4f50*/  VIADD R2, R0, 0x10 ;  /* 0x0000001000027836 */ /* 0x000fe20000000000 */
[----:B------:R-:W-:Y:S01]  /*4f60*/  SHF.L.U32 R0, R3, R0, RZ ;  /* 0x0000000003007219 */ /* 0x000fe200000006ff */
[----:B-1----:R-:W-:-:S03]  /*4f70*/  ULEA UR6, UR5, UR4, 0x18 ;  /* 0x0000000405067291 */ /* 0x002fc6000f8ec0ff */
[----:B------:R-:W-:-:S04]  /*4f80*/  SHF.L.U32 R3, R7, R2, RZ ;  /* 0x0000000207037219 */ /* 0x000fc800000006ff */
[----:B------:R-:W-:Y:S02]  /*4f90*/  LOP3.LUT R0, R3, R0, RZ, 0xfc, !PT ;  /* 0x0000000003007212 */ /* 0x000fe400078efcff */
[----:B------:R-:W0:Y:S02]  /*4fa0*/  LDS R5, [UR6] ;  /* 0x00000006ff057984 */ /* 0x000e240008000800 */
[C---:B------:R-:W-:Y:S02]  /*4fb0*/  LOP3.LUT R2, R0.reuse, 0xffff, RZ, 0xc0, !PT ;  /* 0x0000ffff00027812 */ /* 0x040fe400078ec0ff */
[----:B0-----:R-:W-:-:S04]  /*4fc0*/  LOP3.LUT R3, R0, 0xffff, R5, 0x80, !PT ;  /* 0x0000ffff00037812 */ /* 0x001fc800078e8005 */
[----:B------:R-:W-:-:S13]  /*4fd0*/  ISETP.NE.AND P0, PT, R3, R2, PT ;  /* 0x000000020300720c */ /* 0x000fda0003f05270 */
[----:B------:R-:W-:Y:S05]  /*4fe0*/  @P0 BRA `(.L_x_23) ;  /* 0x0000000000500947 */ /* 0x000fea0003800000 */
[----:B------:R-:W-:Y:S02]  /*4ff0*/  SHF.R.U32.HI R5, RZ, 0x10, R5 ;  /* 0x00000010ff057819 */ /* 0x000fe40000011605 */
[----:B------:R-:W-:-:S04]  /*5000*/  SHF.R.U32.HI R2, RZ, 0x10, R0 ;  /* 0x00000010ff027819 */ /* 0x000fc80000011600 */
[----:B------:R-:W-:-:S04]  /*5010*/  LOP3.LUT R5, R5, R2, RZ, 0xc0, !PT ;  /* 0x0000000205057212 */ /* 0x000fc800078ec0ff */
[----:B------:R-:W-:-:S13]  /*5020*/  ISETP.NE.AND P0, PT, R5, R2, PT ;  /* 0x000000020500720c */ /* 0x000fda0003f05270 */
[----:B------:R-:W-:Y:S05]  /*5030*/  @P0 BRA `(.L_x_24) ;  /* 0x0000000000300947 */ /* 0x000fea0003800000 */
[----:B------:R-:W-:Y:S01]  /*5040*/  R2UR UR4, R0 ;  /* 0x00000000000472ca */ /* 0x000fe200000e0000 */
[----:B------:R-:W-:Y:S01]  /*5050*/  VOTEU.ANY UR5, UPT, PT ;  /* 0x0000000000057886 */ /* 0x000fe200038e0100 */
[----:B------:R-:W0:Y:S01]  /*5060*/  S2R R0, SR_LANEID ;  /* 0x0000000000007919 */ /* 0x000e220000000000 */
[----:B------:R-:W-:-:S10]  /*5070*/  UFLO.U32 UR5, UR5 ;  /* 0x00000005000572bd */ /* 0x000fd400080e0000 */
[----:B------:R-:W-:-:S06]  /*5080*/  ULOP3.LUT UR4, URZ, UR4, URZ, 0x33, !UPT ;  /* 0x00000004ff047292 */ /* 0x000fcc000f8e33ff */
[----:B------:R-:W-:-:S04]  /*5090*/  IMAD.U32 R2, RZ, RZ, UR4 ;  /* 0x00000004ff027e24 */ /* 0x000fc8000f8e00ff */
[----:B------:R-:W1:Y:S02]  /*50a0*/  REDUX UR7, R2 ;  /* 0x00000000020773c4 */ /* 0x000e640000000000 */
[----:B------:R2:W-:Y:S01]  /*50b0*/  UTCATOMSWS.AND URZ, UR4 ;  /* 0x0000000400ff79e3 */ /* 0x0005e20008000000 */
[----:B0-----:R-:W-:Y:S02]  /*50c0*/  ISETP.EQ.U32.AND P0, PT, R0, UR5, PT ;  /* 0x0000000500007c0c */ /* 0x001fe4000bf02070 */
[----:B-1----:R-:W-:-:S11]  /*50d0*/  MOV R0, UR7 ;  /* 0x0000000700007c02 */ /* 0x002fd60008000f00 */
[----:B------:R2:W-:Y:S01]  /*50e0*/  @P0 ATOMS.AND RZ, [UR6], R0 ;  /* 0x00000000ffff098c */ /* 0x0005e2000a800006 */
[----:B------:R-:W-:Y:S05]  /*50f0*/  BRA `(.L_x_22) ;  /* 0x0000000000147947 */ /* 0x000fea0003800000 */
.L_x_24:
[----:B------:R-:W-:-:S07]  /*5100*/  MOV R2, 0x5120 ;  /* 0x0000512000027802 */ /* 0x000fce0000000f00 */
[----:B------:R-:W-:Y:S05]  /*5110*/  CALL.REL.NOINC `($__internal_0_$__cuda_sm10x_tcgen05_guardrail_trap_col_being_dealloced_not_returned_by_alloc) ;  /* 0x0000000000447944 */ /* 0x000fea0003c00000 */
[----:B------:R-:W-:Y:S05]  /*5120*/  BRA `(.L_x_22) ;  /* 0x0000000000087947 */ /* 0x000fea0003800000 */
.L_x_23:
[----:B------:R-:W-:-:S07]  /*5130*/  MOV R2, 0x5150 ;  /* 0x0000515000027802 */ /* 0x000fce0000000f00 */
[----:B------:R-:W-:Y:S05]  /*5140*/  CALL.REL.NOINC `($__internal_2_$__cuda_sm10x_tcgen05_guardrail_trap_unallocated_columns_being_dealloced) ;  /* 0x0000000000507944 */ /* 0x000fea0003c00000 */
.L_x_22:
[----:B------:R-:W-:Y:S01]  /*5150*/  NOP ;  /* 0x0000000000007918 */ /* 0x000fe20000000000 */
[----:B--2---:R-:W-:Y:S05]  /*5160*/  EXIT ;  /* 0x000000000000794d */ /* 0x004fea0003800000 */
.L_x_8:
[----:B------:R-:W1:Y:S02]  /*5170*/  SYNCS.PHASECHK.TRANS64.TRYWAIT P2, [UR9+0x2800], RZ ;  /* 0x002800ffff0075a7 */ /* 0x000e640008041109 */
[----:B-1----:R-:W-:Y:S05]  /*5180*/  @!P2 BRA `(.L_x_8) ;  /* 0xfffffffc00f8a947 */ /* 0x002fea000383ffff */
[----:B------:R-:W-:Y:S05]  /*5190*/  BRA `(.L_x_7) ;  /* 0xffffffc800547947 */ /* 0x000fea000383ffff */
.L_x_17:
[----:B------:R-:W2:Y:S02]  /*51a0*/  SYNCS.PHASECHK.TRANS64.TRYWAIT P0, [UR9+0x3810], RZ ;  /* 0x003810ffff0075a7 */ /* 0x000ea40008001109 */
[----:B--2---:R-:W-:Y:S05]  /*51b0*/  @!P0 BRA `(.L_x_17) ;  /* 0xfffffffc00f88947 */ /* 0x004fea000383ffff */
[----:B------:R-:W-:Y:S05]  /*51c0*/  BRA `(.L_x_25) ;  /* 0xffffffd800747947 */ /* 0x000fea000383ffff */
.L_x_18:
[----:B------:R-:W0:Y:S02]  /*51d0*/  SYNCS.PHASECHK.TRANS64.TRYWAIT P0, [UR30], R12 ;  /* 0x0000000cff0075a7 */ /* 0x000e24000800111e */
[----:B0-----:R-:W-:Y:S05]  /*51e0*/  @!P0 BRA `(.L_x_18) ;  /* 0xfffffffc00f88947 */ /* 0x001fea000383ffff */
[----:B------:R-:W-:Y:S05]  /*51f0*/  BRA `(.L_x_26) ;  /* 0xffffffdc00e87947 */ /* 0x000fea000383ffff */
.L_x_21:
[----:B------:R-:W0:Y:S02]  /*5200*/  SYNCS.PHASECHK.TRANS64.TRYWAIT P0, [UR30], R4 ;  /* 0x00000004ff0075a7 */ /* 0x000e24000800111e */
[----:B0-----:R-:W-:Y:S05]  /*5210*/  @!P0 BRA `(.L_x_21) ;  /* 0xfffffffc00f88947 */ /* 0x001fea000383ffff */
[----:B------:R-:W-:Y:S05]  /*5220*/  BRA `(.L_x_27) ;  /* 0xffffffe400987947 */ /* 0x000fea000383ffff */
        .weak           $__internal_0_$__cuda_sm10x_tcgen05_guardrail_trap_col_being_dealloced_not_returned_by_alloc
        .type           $__internal_0_$__cuda_sm10x_tcgen05_guardrail_trap_col_being_dealloced_not_returned_by_alloc,@function
        .size           $__internal_0_$__cuda_sm10x_tcgen05_guardrail_trap_col_being_dealloced_not_returned_by_alloc,($__internal_1_$__cuda_sm10x_tcgen05_guardrail_trap_phase_invalid_during_alloc - $__internal_0_$__cuda_sm10x_tcgen05_guardrail_trap_col_being_dealloced_not_returned_by_alloc)
$__internal_0_$__cuda_sm10x_tcgen05_guardrail_trap_col_being_dealloced_not_returned_by_alloc:
[----:B------:R-:W-:Y:S05]  /*5230*/  BPT.TRAP 0x1 ;  /* 0x000000040000795c */ /* 0x000fea0000300000 */
[----:B------:R-:W-:-:S04]  /*5240*/  IMAD.MOV.U32 R3, RZ, RZ, 0x0 ;  /* 0x00000000ff037424 */ /* 0x000fc800078e00ff */
[----:B------:R-:W-:Y:S05]  /*5250*/  RET.REL.NODEC R2 `(attn_fwd) ;  /* 0xffffffac02687950 */ /* 0x000fea0003c3ffff */
        .weak           $__internal_1_$__cuda_sm10x_tcgen05_guardrail_trap_phase_invalid_during_alloc
        .type           $__internal_1_$__cuda_sm10x_tcgen05_guardrail_trap_phase_invalid_during_alloc,@function
        .size           $__internal_1_$__cuda_sm10x_tcgen05_guardrail_trap_phase_invalid_during_alloc,($__internal_2_$__cuda_sm10x_tcgen05_guardrail_trap_unallocated_columns_being_dealloced - $__internal_1_$__cuda_sm10x_tcgen05_guardrail_trap_phase_invalid_during_alloc)
$__internal_1_$__cuda_sm10x_tcgen05_guardrail_trap_phase_invalid_during_alloc:
[----:B------:R-:W-:Y:S05]  /*5260*/  BPT.TRAP 0x1 ;  /* 0x000000040000795c */ /* 0x000fea0000300000 */
[----:B------:R-:W-:-:S04]  /*5270*/  IMAD.MOV.U32 R3, RZ, RZ, 0x0 ;  /* 0x00000000ff037424 */ /* 0x000fc800078e00ff */
[----:B------:R-:W-:Y:S05]  /*5280*/  RET.REL.NODEC R2 `(attn_fwd) ;  /* 0xffffffac025c7950 */ /* 0x000fea0003c3ffff */
        .weak           $__internal_2_$__cuda_sm10x_tcgen05_guardrail_trap_unallocated_columns_being_dealloced
        .type           $__internal_2_$__cuda_sm10x_tcgen05_guardrail_trap_unallocated_columns_being_dealloced,@function
        .size           $__internal_2_$__cuda_sm10x_tcgen05_guardrail_trap_unallocated_columns_being_dealloced,(.L_x_31 - $__internal_2_$__cuda_sm10x_tcgen05_guardrail_trap_unallocated_columns_being_dealloced)
$__internal_2_$__cuda_sm10x_tcgen05_guardrail_trap_unallocated_columns_being_dealloced:
[----:B------:R-:W-:Y:S05]  /*5290*/  BPT.TRAP 0x1 ;  /* 0x000000040000795c */ /* 0x000fea0000300000 */
[----:B------:R-:W-:-:S04]  /*52a0*/  IMAD.MOV.U32 R3, RZ, RZ, 0x0 ;  /* 0x00000000ff037424 */ /* 0x000fc800078e00ff */
[----:B------:R-:W-:Y:S05]  /*52b0*/  RET.REL.NODEC R2 `(attn_fwd) ;  /* 0xffffffac02507950 */ /* 0x000fea0003c3ffff */
.L_x_28:
[----:B------:R-:W-:-:S00]  /*52c0*/  BRA `(.L_x_28) ;  /* 0xfffffffc00fc7947 */ /* 0x000fc0000383ffff */
[----:B------:R-:W-:-:S00]  /*52d0*/  NOP ;  /* 0x0000000000007918 */ /* 0x000fc00000000000 */
        /* <DEDUP_REMOVED lines=10> */
.L_x_31:


//--------------------- .nv.global.init           --------------------------
	.section	.nv.global.init,"aw",@progbits
.nv.global.init:
	.type		_$_str,@object
	.size		_$_str,(.L_3 - _$_str)
_$_str:
        /*0000*/ 	.byte	0x5f, 0x5f, 0x43, 0x55, 0x44, 0x41, 0x5f, 0x46, 0x54, 0x5a, 0x00
.L_3:


//--------------------- .nv.shared.attn_fwd       --------------------------
	.section	.nv.shared.attn_fwd,"aw",@nobits
	.sectionflags	@""
	.align	16
	.zero		1024


//--------------------- .nv.shared.reserved.0     --------------------------
	.section	.nv.shared.reserved.0,"aw",@nobits
	.align	8
	.weak		__nv_reservedSMEM_offset_0_alias
	.size		__nv_reservedSMEM_offset_0_alias, 0, 64
	.other		__nv_reservedSMEM_offset_0_alias,@"STO_CUDA_RESERVED_SHARED STV_DEFAULT"
__nv_reservedSMEM_offset_0_alias:
	.zero		0
.nv.shared.reserved.0:
	.zero		64
	.weak		__nv_reservedSMEM_allocation_phase
	.type		__nv_reservedSMEM_allocation_phase,@object
	.size		__nv_reservedSMEM_allocation_phase,(.L_0 - __nv_reservedSMEM_allocation_phase)
__nv_reservedSMEM_allocation_phase:
	.zero		1
.L_0:
	.zero		7
	.weak		__nv_reservedSMEM_devtool_atexit_pc
	.type		__nv_reservedSMEM_devtool_atexit_pc,@object
	.size		__nv_reservedSMEM_devtool_atexit_pc,(__nv_reservedSMEM_allocation_mask - __nv_reservedSMEM_devtool_atexit_pc)
__nv_reservedSMEM_devtool_atexit_pc:
	.zero		8
	.weak		__nv_reservedSMEM_allocation_mask
	.type		__nv_reservedSMEM_allocation_mask,@object
	.size		__nv_reservedSMEM_allocation_mask,(.L_2 - __nv_reservedSMEM_allocation_mask)
__nv_reservedSMEM_allocation_mask:
	.zero		4
.L_2:


//--------------------- .nv.constant0.attn_fwd    --------------------------
	.section	.nv.constant0.attn_fwd,"a",@progbits
	.sectionflags	@""
	.align	4
.nv.constant0.attn_fwd:
	.zero		1032


//--------------------- SYMBOLS --------------------------

	.type		.nv.reservedSmem.offset0,@object
	.size		.nv.reservedSmem.offset0,0x4
	.type		.nv.reservedSmem.cap,@object
	.size		.nv.reservedSmem.cap,0x4
